//
// Generated by NVIDIA NVVM Compiler
//
// Compiler Build ID: CL-36424714
// Cuda compilation tools, release 13.0, V13.0.88
// Based on NVVM 20.0.0
//

.version 9.0
.target sm_100
.address_size 64

	// .globl	_Z4funcPiyyS_S_ii

.visible .entry _Z4funcPiyyS_S_ii(
	.param .u64 .ptr .align 1 _Z4funcPiyyS_S_ii_param_0,
	.param .u64 _Z4funcPiyyS_S_ii_param_1,
	.param .u64 _Z4funcPiyyS_S_ii_param_2,
	.param .u64 .ptr .align 1 _Z4funcPiyyS_S_ii_param_3,
	.param .u64 .ptr .align 1 _Z4funcPiyyS_S_ii_param_4,
	.param .u32 _Z4funcPiyyS_S_ii_param_5,
	.param .u32 _Z4funcPiyyS_S_ii_param_6
)
{
	.local .align 16 .b8 	__local_depot0[16656];
	.reg .b64 	%SP;
	.reg .b64 	%SPL;
	.reg .pred 	%p<94>;
	.reg .b32 	%r<842>;
	.reg .b64 	%rd<194>;

	mov.u64 	%SPL, __local_depot0;
	ld.param.u64 	%rd40, [_Z4funcPiyyS_S_ii_param_0];
	ld.param.u64 	%rd37, [_Z4funcPiyyS_S_ii_param_1];
	ld.param.u64 	%rd38, [_Z4funcPiyyS_S_ii_param_2];
	ld.param.u64 	%rd41, [_Z4funcPiyyS_S_ii_param_4];
	ld.param.u32 	%r154, [_Z4funcPiyyS_S_ii_param_5];
	ld.param.u32 	%r155, [_Z4funcPiyyS_S_ii_param_6];
	cvta.to.global.u64 	%rd1, %rd40;
	cvta.to.global.u64 	%rd2, %rd41;
	add.u64 	%rd3, %SPL, 0;
	add.u64 	%rd4, %SPL, 16384;
	mov.u32 	%r156, %ctaid.x;
	mov.u32 	%r157, %ntid.x;
	mov.u32 	%r158, %tid.x;
	mad.lo.s32 	%r159, %r156, %r157, %r158;
	cvt.u64.u32 	%rd5, %r159;
	mad.lo.s64 	%rd6, %rd37, %rd5, %rd37;
	setp.le.u64 	%p1, %rd38, %rd5;
	@%p1 bra 	$L__BB0_2;
	add.s64 	%rd188, %rd6, %rd5;
	bra.uni 	$L__BB0_3;
$L__BB0_2:
	add.s64 	%rd44, %rd38, %rd6;
	add.s64 	%rd188, %rd44, -1;
$L__BB0_3:
	min.u64 	%rd45, %rd38, %rd5;
	mad.lo.s64 	%rd189, %rd37, %rd5, %rd45;
	setp.gt.u64 	%p2, %rd189, %rd188;
	mov.b32 	%r782, 0;
	@%p2 bra 	$L__BB0_106;
	add.s32 	%r1, %r155, -1;
	mul.lo.s32 	%r2, %r1, %r154;
	setp.lt.s32 	%p3, %r155, 2;
	cvt.s64.s32 	%rd46, %r1;
	mul.lo.s64 	%rd11, %rd46, %rd5;
	@%p3 bra 	$L__BB0_76;
	setp.lt.s32 	%p44, %r154, 1;
	@%p44 bra 	$L__BB0_63;
	add.s32 	%r3, %r154, -1;
	and.b32  	%r4, %r154, 15;
	and.b32  	%r5, %r154, 7;
	add.s32 	%r500, %r155, 15;
	and.b32  	%r501, %r500, 15;
	add.s32 	%r6, %r501, -1;
	add.s32 	%r502, %r155, 7;
	and.b32  	%r503, %r502, 7;
	add.s32 	%r7, %r503, -1;
	and.b32  	%r8, %r154, 2147483632;
	and.b32  	%r9, %r154, 3;
	and.b32  	%r10, %r500, 7;
	and.b32  	%r11, %r502, 3;
	neg.s32 	%r12, %r8;
	mov.b32 	%r782, 0;
$L__BB0_7:
	setp.lt.u32 	%p53, %r3, 15;
	mov.b32 	%r796, 0;
	@%p53 bra 	$L__BB0_10;
	add.s64 	%rd190, %rd3, 32;
	mov.u32 	%r776, %r2;
	mov.u32 	%r777, %r12;
$L__BB0_9:
	.pragma "nounroll";
	mul.wide.s32 	%rd112, %r776, 4;
	add.s64 	%rd113, %rd1, %rd112;
	ld.global.u32 	%r505, [%rd113];
	ld.global.u32 	%r506, [%rd113+4];
	ld.global.u32 	%r507, [%rd113+8];
	ld.global.u32 	%r508, [%rd113+12];
	st.local.v4.u32 	[%rd190+-32], {%r505, %r506, %r507, %r508};
	ld.global.u32 	%r509, [%rd113+16];
	ld.global.u32 	%r510, [%rd113+20];
	ld.global.u32 	%r511, [%rd113+24];
	ld.global.u32 	%r512, [%rd113+28];
	st.local.v4.u32 	[%rd190+-16], {%r509, %r510, %r511, %r512};
	ld.global.u32 	%r513, [%rd113+32];
	ld.global.u32 	%r514, [%rd113+36];
	ld.global.u32 	%r515, [%rd113+40];
	ld.global.u32 	%r516, [%rd113+44];
	st.local.v4.u32 	[%rd190], {%r513, %r514, %r515, %r516};
	ld.global.u32 	%r517, [%rd113+48];
	ld.global.u32 	%r518, [%rd113+52];
	ld.global.u32 	%r519, [%rd113+56];
	ld.global.u32 	%r520, [%rd113+60];
	st.local.v4.u32 	[%rd190+16], {%r517, %r518, %r519, %r520};
	add.s32 	%r777, %r777, 16;
	add.s32 	%r776, %r776, 16;
	add.s64 	%rd190, %rd190, 64;
	setp.eq.s32 	%p54, %r777, 0;
	mov.u32 	%r796, %r8;
	@%p54 bra 	$L__BB0_10;
	bra.uni 	$L__BB0_9;
$L__BB0_10:
	setp.eq.s32 	%p55, %r4, 0;
	@%p55 bra 	$L__BB0_20;
	add.s32 	%r521, %r4, -1;
	setp.lt.u32 	%p56, %r521, 7;
	@%p56 bra 	$L__BB0_13;
	add.s32 	%r522, %r796, %r2;
	mul.wide.s32 	%rd114, %r522, 4;
	add.s64 	%rd115, %rd1, %rd114;
	ld.global.u32 	%r523, [%rd115];
	mul.wide.u32 	%rd116, %r796, 4;
	add.s64 	%rd117, %rd3, %rd116;
	st.local.u32 	[%rd117], %r523;
	ld.global.u32 	%r524, [%rd115+4];
	st.local.u32 	[%rd117+4], %r524;
	ld.global.u32 	%r525, [%rd115+8];
	st.local.u32 	[%rd117+8], %r525;
	ld.global.u32 	%r526, [%rd115+12];
	st.local.u32 	[%rd117+12], %r526;
	ld.global.u32 	%r527, [%rd115+16];
	st.local.u32 	[%rd117+16], %r527;
	ld.global.u32 	%r528, [%rd115+20];
	st.local.u32 	[%rd117+20], %r528;
	ld.global.u32 	%r529, [%rd115+24];
	st.local.u32 	[%rd117+24], %r529;
	ld.global.u32 	%r530, [%rd115+28];
	st.local.u32 	[%rd117+28], %r530;
	add.s32 	%r796, %r796, 8;
$L__BB0_13:
	setp.eq.s32 	%p57, %r5, 0;
	@%p57 bra 	$L__BB0_20;
	add.s32 	%r531, %r5, -1;
	setp.lt.u32 	%p58, %r531, 3;
	@%p58 bra 	$L__BB0_16;
	add.s32 	%r532, %r796, %r2;
	mul.wide.s32 	%rd118, %r532, 4;
	add.s64 	%rd119, %rd1, %rd118;
	ld.global.u32 	%r533, [%rd119];
	mul.wide.u32 	%rd120, %r796, 4;
	add.s64 	%rd121, %rd3, %rd120;
	st.local.u32 	[%rd121], %r533;
	ld.global.u32 	%r534, [%rd119+4];
	st.local.u32 	[%rd121+4], %r534;
	ld.global.u32 	%r535, [%rd119+8];
	st.local.u32 	[%rd121+8], %r535;
	ld.global.u32 	%r536, [%rd119+12];
	st.local.u32 	[%rd121+12], %r536;
	add.s32 	%r796, %r796, 4;
$L__BB0_16:
	setp.eq.s32 	%p59, %r9, 0;
	@%p59 bra 	$L__BB0_20;
	setp.eq.s32 	%p60, %r9, 1;
	add.s32 	%r537, %r796, %r2;
	mul.wide.s32 	%rd122, %r537, 4;
	add.s64 	%rd20, %rd1, %rd122;
	ld.global.u32 	%r538, [%rd20];
	mul.wide.u32 	%rd123, %r796, 4;
	add.s64 	%rd21, %rd3, %rd123;
	st.local.u32 	[%rd21], %r538;
	@%p60 bra 	$L__BB0_20;
	setp.eq.s32 	%p61, %r9, 2;
	ld.global.u32 	%r539, [%rd20+4];
	st.local.u32 	[%rd21+4], %r539;
	@%p61 bra 	$L__BB0_20;
	ld.global.u32 	%r540, [%rd20+8];
	st.local.u32 	[%rd21+8], %r540;
$L__BB0_20:
	mov.b32 	%r798, 0;
$L__BB0_21:
	shr.u64 	%rd124, %rd189, %r798;
	cvt.u32.u64 	%r543, %rd124;
	shl.b32 	%r544, %r543, 1;
	and.b32  	%r545, %r544, 2;
	add.s32 	%r55, %r545, -1;
	mul.wide.u32 	%rd125, %r798, 4;
	add.s64 	%rd126, %rd4, %rd125;
	st.local.u32 	[%rd126], %r55;
	mul.lo.s32 	%r56, %r798, %r154;
	mov.b32 	%r801, 0;
	@%p53 bra 	$L__BB0_24;
	mov.b32 	%r799, 0;
$L__BB0_23:
	.pragma "nounroll";
	add.s32 	%r547, %r799, %r56;
	mul.wide.u32 	%rd127, %r547, 4;
	add.s64 	%rd128, %rd1, %rd127;
	ld.global.u32 	%r548, [%rd128];
	mul.wide.u32 	%rd129, %r799, 4;
	add.s64 	%rd130, %rd3, %rd129;
	ld.local.v4.u32 	{%r549, %r550, %r551, %r552}, [%rd130];
	mad.lo.s32 	%r553, %r55, %r548, %r549;
	ld.global.u32 	%r554, [%rd128+4];
	mad.lo.s32 	%r555, %r55, %r554, %r550;
	ld.global.u32 	%r556, [%rd128+8];
	mad.lo.s32 	%r557, %r55, %r556, %r551;
	ld.global.u32 	%r558, [%rd128+12];
	mad.lo.s32 	%r559, %r55, %r558, %r552;
	st.local.v4.u32 	[%rd130], {%r553, %r555, %r557, %r559};
	ld.global.u32 	%r560, [%rd128+16];
	ld.local.v4.u32 	{%r561, %r562, %r563, %r564}, [%rd130+16];
	mad.lo.s32 	%r565, %r55, %r560, %r561;
	ld.global.u32 	%r566, [%rd128+20];
	mad.lo.s32 	%r567, %r55, %r566, %r562;
	ld.global.u32 	%r568, [%rd128+24];
	mad.lo.s32 	%r569, %r55, %r568, %r563;
	ld.global.u32 	%r570, [%rd128+28];
	mad.lo.s32 	%r571, %r55, %r570, %r564;
	st.local.v4.u32 	[%rd130+16], {%r565, %r567, %r569, %r571};
	ld.global.u32 	%r572, [%rd128+32];
	ld.local.v4.u32 	{%r573, %r574, %r575, %r576}, [%rd130+32];
	mad.lo.s32 	%r577, %r55, %r572, %r573;
	ld.global.u32 	%r578, [%rd128+36];
	mad.lo.s32 	%r579, %r55, %r578, %r574;
	ld.global.u32 	%r580, [%rd128+40];
	mad.lo.s32 	%r581, %r55, %r580, %r575;
	ld.global.u32 	%r582, [%rd128+44];
	mad.lo.s32 	%r583, %r55, %r582, %r576;
	st.local.v4.u32 	[%rd130+32], {%r577, %r579, %r581, %r583};
	ld.global.u32 	%r584, [%rd128+48];
	ld.local.v4.u32 	{%r585, %r586, %r587, %r588}, [%rd130+48];
	mad.lo.s32 	%r589, %r55, %r584, %r585;
	ld.global.u32 	%r590, [%rd128+52];
	mad.lo.s32 	%r591, %r55, %r590, %r586;
	ld.global.u32 	%r592, [%rd128+56];
	mad.lo.s32 	%r593, %r55, %r592, %r587;
	ld.global.u32 	%r594, [%rd128+60];
	mad.lo.s32 	%r595, %r55, %r594, %r588;
	st.local.v4.u32 	[%rd130+48], {%r589, %r591, %r593, %r595};
	add.s32 	%r799, %r799, 16;
	setp.ne.s32 	%p63, %r799, %r8;
	mov.u32 	%r801, %r8;
	@%p63 bra 	$L__BB0_23;
$L__BB0_24:
	@%p55 bra 	$L__BB0_34;
	add.s32 	%r596, %r4, -1;
	setp.lt.u32 	%p65, %r596, 7;
	@%p65 bra 	$L__BB0_27;
	add.s32 	%r597, %r801, %r56;
	mul.wide.u32 	%rd131, %r597, 4;
	add.s64 	%rd132, %rd1, %rd131;
	ld.global.u32 	%r598, [%rd132];
	cvt.u64.u32 	%rd133, %r801;
	mul.wide.u32 	%rd134, %r801, 4;
	add.s64 	%rd135, %rd3, %rd134;
	ld.local.u32 	%r599, [%rd135];
	mad.lo.s32 	%r600, %r55, %r598, %r599;
	st.local.u32 	[%rd135], %r600;
	cvt.u64.u32 	%rd136, %r56;
	add.s64 	%rd137, %rd133, %rd136;
	shl.b64 	%rd138, %rd137, 2;
	add.s64 	%rd139, %rd1, %rd138;
	ld.global.u32 	%r601, [%rd139+4];
	ld.local.u32 	%r602, [%rd135+4];
	mad.lo.s32 	%r603, %r55, %r601, %r602;
	st.local.u32 	[%rd135+4], %r603;
	ld.global.u32 	%r604, [%rd139+8];
	ld.local.u32 	%r605, [%rd135+8];
	mad.lo.s32 	%r606, %r55, %r604, %r605;
	st.local.u32 	[%rd135+8], %r606;
	ld.global.u32 	%r607, [%rd139+12];
	ld.local.u32 	%r608, [%rd135+12];
	mad.lo.s32 	%r609, %r55, %r607, %r608;
	st.local.u32 	[%rd135+12], %r609;
	ld.global.u32 	%r610, [%rd139+16];
	ld.local.u32 	%r611, [%rd135+16];
	mad.lo.s32 	%r612, %r55, %r610, %r611;
	st.local.u32 	[%rd135+16], %r612;
	ld.global.u32 	%r613, [%rd139+20];
	ld.local.u32 	%r614, [%rd135+20];
	mad.lo.s32 	%r615, %r55, %r613, %r614;
	st.local.u32 	[%rd135+20], %r615;
	ld.global.u32 	%r616, [%rd139+24];
	ld.local.u32 	%r617, [%rd135+24];
	mad.lo.s32 	%r618, %r55, %r616, %r617;
	st.local.u32 	[%rd135+24], %r618;
	ld.global.u32 	%r619, [%rd139+28];
	ld.local.u32 	%r620, [%rd135+28];
	mad.lo.s32 	%r621, %r55, %r619, %r620;
	st.local.u32 	[%rd135+28], %r621;
	add.s32 	%r801, %r801, 8;
$L__BB0_27:
	setp.eq.s32 	%p66, %r5, 0;
	@%p66 bra 	$L__BB0_34;
	add.s32 	%r622, %r5, -1;
	setp.lt.u32 	%p67, %r622, 3;
	@%p67 bra 	$L__BB0_30;
	add.s32 	%r623, %r801, %r56;
	mul.wide.u32 	%rd140, %r623, 4;
	add.s64 	%rd141, %rd1, %rd140;
	ld.global.u32 	%r624, [%rd141];
	cvt.u64.u32 	%rd142, %r801;
	mul.wide.u32 	%rd143, %r801, 4;
	add.s64 	%rd144, %rd3, %rd143;
	ld.local.u32 	%r625, [%rd144];
	mad.lo.s32 	%r626, %r55, %r624, %r625;
	st.local.u32 	[%rd144], %r626;
	cvt.u64.u32 	%rd145, %r56;
	add.s64 	%rd146, %rd142, %rd145;
	shl.b64 	%rd147, %rd146, 2;
	add.s64 	%rd148, %rd1, %rd147;
	ld.global.u32 	%r627, [%rd148+4];
	ld.local.u32 	%r628, [%rd144+4];
	mad.lo.s32 	%r629, %r55, %r627, %r628;
	st.local.u32 	[%rd144+4], %r629;
	ld.global.u32 	%r630, [%rd148+8];
	ld.local.u32 	%r631, [%rd144+8];
	mad.lo.s32 	%r632, %r55, %r630, %r631;
	st.local.u32 	[%rd144+8], %r632;
	ld.global.u32 	%r633, [%rd148+12];
	ld.local.u32 	%r634, [%rd144+12];
	mad.lo.s32 	%r635, %r55, %r633, %r634;
	st.local.u32 	[%rd144+12], %r635;
	add.s32 	%r801, %r801, 4;
$L__BB0_30:
	setp.eq.s32 	%p68, %r9, 0;
	@%p68 bra 	$L__BB0_34;
	setp.eq.s32 	%p69, %r9, 1;
	add.s32 	%r636, %r801, %r56;
	mul.wide.u32 	%rd149, %r636, 4;
	add.s64 	%rd150, %rd1, %rd149;
	ld.global.u32 	%r637, [%rd150];
	cvt.u64.u32 	%rd22, %r801;
	mul.wide.u32 	%rd151, %r801, 4;
	add.s64 	%rd23, %rd3, %rd151;
	ld.local.u32 	%r638, [%rd23];
	mad.lo.s32 	%r639, %r55, %r637, %r638;
	st.local.u32 	[%rd23], %r639;
	@%p69 bra 	$L__BB0_34;
	setp.eq.s32 	%p70, %r9, 2;
	cvt.u64.u32 	%rd152, %r56;
	add.s64 	%rd153, %rd22, %rd152;
	shl.b64 	%rd154, %rd153, 2;
	add.s64 	%rd24, %rd1, %rd154;
	ld.global.u32 	%r640, [%rd24+4];
	ld.local.u32 	%r641, [%rd23+4];
	mad.lo.s32 	%r642, %r55, %r640, %r641;
	st.local.u32 	[%rd23+4], %r642;
	@%p70 bra 	$L__BB0_34;
	ld.global.u32 	%r643, [%rd24+8];
	ld.local.u32 	%r644, [%rd23+8];
	mad.lo.s32 	%r645, %r55, %r643, %r644;
	st.local.u32 	[%rd23+8], %r645;
$L__BB0_34:
	add.s32 	%r798, %r798, 1;
	setp.ne.s32 	%p71, %r798, %r1;
	@%p71 bra 	$L__BB0_21;
	mov.b32 	%r780, 0;
	mov.u32 	%r791, %r780;
	@%p53 bra 	$L__BB0_38;
	mov.b32 	%r780, 0;
	mov.u32 	%r779, %r780;
$L__BB0_37:
	.pragma "nounroll";
	mul.wide.u32 	%rd155, %r779, 4;
	add.s64 	%rd156, %rd3, %rd155;
	ld.local.v4.u32 	{%r649, %r650, %r651, %r652}, [%rd156];
	abs.s32 	%r653, %r649;
	add.s32 	%r654, %r653, %r780;
	abs.s32 	%r655, %r650;
	add.s32 	%r656, %r655, %r654;
	abs.s32 	%r657, %r651;
	add.s32 	%r658, %r657, %r656;
	abs.s32 	%r659, %r652;
	add.s32 	%r660, %r659, %r658;
	ld.local.v4.u32 	{%r661, %r662, %r663, %r664}, [%rd156+16];
	abs.s32 	%r665, %r661;
	add.s32 	%r666, %r665, %r660;
	abs.s32 	%r667, %r662;
	add.s32 	%r668, %r667, %r666;
	abs.s32 	%r669, %r663;
	add.s32 	%r670, %r669, %r668;
	abs.s32 	%r671, %r664;
	add.s32 	%r672, %r671, %r670;
	ld.local.v4.u32 	{%r673, %r674, %r675, %r676}, [%rd156+32];
	abs.s32 	%r677, %r673;
	add.s32 	%r678, %r677, %r672;
	abs.s32 	%r679, %r674;
	add.s32 	%r680, %r679, %r678;
	abs.s32 	%r681, %r675;
	add.s32 	%r682, %r681, %r680;
	abs.s32 	%r683, %r676;
	add.s32 	%r684, %r683, %r682;
	ld.local.v4.u32 	{%r685, %r686, %r687, %r688}, [%rd156+48];
	abs.s32 	%r689, %r685;
	add.s32 	%r690, %r689, %r684;
	abs.s32 	%r691, %r686;
	add.s32 	%r692, %r691, %r690;
	abs.s32 	%r693, %r687;
	add.s32 	%r694, %r693, %r692;
	abs.s32 	%r695, %r688;
	add.s32 	%r780, %r695, %r694;
	add.s32 	%r779, %r779, 16;
	setp.eq.s32 	%p73, %r779, %r8;
	mov.u32 	%r791, %r8;
	@%p73 bra 	$L__BB0_38;
	bra.uni 	$L__BB0_37;
$L__BB0_38:
	@%p55 bra 	$L__BB0_61;
	add.s32 	%r697, %r4, -1;
	setp.lt.u32 	%p75, %r697, 7;
	@%p75 bra 	$L__BB0_41;
	mul.wide.u32 	%rd157, %r791, 4;
	add.s64 	%rd158, %rd3, %rd157;
	ld.local.u32 	%r698, [%rd158];
	abs.s32 	%r699, %r698;
	add.s32 	%r700, %r699, %r780;
	ld.local.u32 	%r701, [%rd158+4];
	abs.s32 	%r702, %r701;
	add.s32 	%r703, %r702, %r700;
	ld.local.u32 	%r704, [%rd158+8];
	abs.s32 	%r705, %r704;
	add.s32 	%r706, %r705, %r703;
	ld.local.u32 	%r707, [%rd158+12];
	abs.s32 	%r708, %r707;
	add.s32 	%r709, %r708, %r706;
	ld.local.u32 	%r710, [%rd158+16];
	abs.s32 	%r711, %r710;
	add.s32 	%r712, %r711, %r709;
	ld.local.u32 	%r713, [%rd158+20];
	abs.s32 	%r714, %r713;
	add.s32 	%r715, %r714, %r712;
	ld.local.u32 	%r716, [%rd158+24];
	abs.s32 	%r717, %r716;
	add.s32 	%r718, %r717, %r715;
	ld.local.u32 	%r719, [%rd158+28];
	abs.s32 	%r720, %r719;
	add.s32 	%r780, %r720, %r718;
	add.s32 	%r791, %r791, 8;
$L__BB0_41:
	setp.eq.s32 	%p76, %r5, 0;
	@%p76 bra 	$L__BB0_61;
	add.s32 	%r722, %r5, -1;
	setp.lt.u32 	%p77, %r722, 3;
	@%p77 bra 	$L__BB0_44;
	mul.wide.u32 	%rd159, %r791, 4;
	add.s64 	%rd160, %rd3, %rd159;
	ld.local.u32 	%r723, [%rd160];
	abs.s32 	%r724, %r723;
	add.s32 	%r725, %r724, %r780;
	ld.local.u32 	%r726, [%rd160+4];
	abs.s32 	%r727, %r726;
	add.s32 	%r728, %r727, %r725;
	ld.local.u32 	%r729, [%rd160+8];
	abs.s32 	%r730, %r729;
	add.s32 	%r731, %r730, %r728;
	ld.local.u32 	%r732, [%rd160+12];
	abs.s32 	%r733, %r732;
	add.s32 	%r780, %r733, %r731;
	add.s32 	%r791, %r791, 4;
$L__BB0_44:
	setp.eq.s32 	%p78, %r9, 0;
	@%p78 bra 	$L__BB0_61;
	setp.eq.s32 	%p79, %r9, 1;
	mul.wide.u32 	%rd161, %r791, 4;
	add.s64 	%rd19, %rd3, %rd161;
	ld.local.u32 	%r734, [%rd19];
	abs.s32 	%r735, %r734;
	add.s32 	%r780, %r735, %r780;
	@%p79 bra 	$L__BB0_61;
	setp.eq.s32 	%p80, %r9, 2;
	ld.local.u32 	%r736, [%rd19+4];
	abs.s32 	%r737, %r736;
	add.s32 	%r780, %r737, %r780;
	@%p80 bra 	$L__BB0_61;
	ld.local.u32 	%r738, [%rd19+8];
	abs.s32 	%r739, %r738;
	add.s32 	%r780, %r739, %r780;
	bra.uni 	$L__BB0_61;
$L__BB0_48:
	add.s32 	%r741, %r155, -2;
	setp.lt.u32 	%p84, %r741, 15;
	mov.b32 	%r784, 0;
	@%p84 bra 	$L__BB0_51;
	mov.b32 	%r781, 0;
$L__BB0_50:
	.pragma "nounroll";
	cvt.u64.u32 	%rd162, %r781;
	mul.wide.u32 	%rd163, %r781, 4;
	add.s64 	%rd164, %rd4, %rd163;
	ld.local.u32 	%r743, [%rd164];
	add.s64 	%rd165, %rd11, %rd162;
	shl.b64 	%rd166, %rd165, 2;
	add.s64 	%rd167, %rd2, %rd166;
	st.global.u32 	[%rd167], %r743;
	ld.local.u32 	%r744, [%rd164+4];
	st.global.u32 	[%rd167+4], %r744;
	ld.local.u32 	%r745, [%rd164+8];
	st.global.u32 	[%rd167+8], %r745;
	ld.local.u32 	%r746, [%rd164+12];
	st.global.u32 	[%rd167+12], %r746;
	ld.local.u32 	%r747, [%rd164+16];
	st.global.u32 	[%rd167+16], %r747;
	ld.local.u32 	%r748, [%rd164+20];
	st.global.u32 	[%rd167+20], %r748;
	ld.local.u32 	%r749, [%rd164+24];
	st.global.u32 	[%rd167+24], %r749;
	ld.local.u32 	%r750, [%rd164+28];
	st.global.u32 	[%rd167+28], %r750;
	ld.local.u32 	%r751, [%rd164+32];
	st.global.u32 	[%rd167+32], %r751;
	ld.local.u32 	%r752, [%rd164+36];
	st.global.u32 	[%rd167+36], %r752;
	ld.local.u32 	%r753, [%rd164+40];
	st.global.u32 	[%rd167+40], %r753;
	ld.local.u32 	%r754, [%rd164+44];
	st.global.u32 	[%rd167+44], %r754;
	ld.local.u32 	%r755, [%rd164+48];
	st.global.u32 	[%rd167+48], %r755;
	ld.local.u32 	%r756, [%rd164+52];
	st.global.u32 	[%rd167+52], %r756;
	ld.local.u32 	%r757, [%rd164+56];
	st.global.u32 	[%rd167+56], %r757;
	ld.local.u32 	%r758, [%rd164+60];
	st.global.u32 	[%rd167+60], %r758;
	add.s32 	%r781, %r781, 16;
	and.b32  	%r784, %r1, -16;
	setp.eq.s32 	%p85, %r781, %r784;
	@%p85 bra 	$L__BB0_51;
	bra.uni 	$L__BB0_50;
$L__BB0_51:
	and.b32  	%r759, %r1, 15;
	setp.eq.s32 	%p86, %r759, 0;
	mov.u32 	%r782, %r780;
	@%p86 bra 	$L__BB0_62;
	setp.lt.u32 	%p87, %r6, 7;
	@%p87 bra 	$L__BB0_54;
	cvt.u64.u32 	%rd168, %r784;
	mul.wide.u32 	%rd169, %r784, 4;
	add.s64 	%rd170, %rd4, %rd169;
	ld.local.u32 	%r760, [%rd170];
	add.s64 	%rd171, %rd11, %rd168;
	shl.b64 	%rd172, %rd171, 2;
	add.s64 	%rd173, %rd2, %rd172;
	st.global.u32 	[%rd173], %r760;
	ld.local.u32 	%r761, [%rd170+4];
	st.global.u32 	[%rd173+4], %r761;
	ld.local.u32 	%r762, [%rd170+8];
	st.global.u32 	[%rd173+8], %r762;
	ld.local.u32 	%r763, [%rd170+12];
	st.global.u32 	[%rd173+12], %r763;
	ld.local.u32 	%r764, [%rd170+16];
	st.global.u32 	[%rd173+16], %r764;
	ld.local.u32 	%r765, [%rd170+20];
	st.global.u32 	[%rd173+20], %r765;
	ld.local.u32 	%r766, [%rd170+24];
	st.global.u32 	[%rd173+24], %r766;
	ld.local.u32 	%r767, [%rd170+28];
	st.global.u32 	[%rd173+28], %r767;
	add.s32 	%r784, %r784, 8;
$L__BB0_54:
	setp.eq.s32 	%p88, %r10, 0;
	mov.u32 	%r782, %r780;
	@%p88 bra 	$L__BB0_62;
	setp.lt.u32 	%p89, %r7, 3;
	@%p89 bra 	$L__BB0_57;
	cvt.u64.u32 	%rd174, %r784;
	mul.wide.u32 	%rd175, %r784, 4;
	add.s64 	%rd176, %rd4, %rd175;
	ld.local.u32 	%r768, [%rd176];
	add.s64 	%rd177, %rd11, %rd174;
	shl.b64 	%rd178, %rd177, 2;
	add.s64 	%rd179, %rd2, %rd178;
	st.global.u32 	[%rd179], %r768;
	ld.local.u32 	%r769, [%rd176+4];
	st.global.u32 	[%rd179+4], %r769;
	ld.local.u32 	%r770, [%rd176+8];
	st.global.u32 	[%rd179+8], %r770;
	ld.local.u32 	%r771, [%rd176+12];
	st.global.u32 	[%rd179+12], %r771;
	add.s32 	%r784, %r784, 4;
$L__BB0_57:
	setp.eq.s32 	%p90, %r11, 0;
	mov.u32 	%r782, %r780;
	@%p90 bra 	$L__BB0_62;
	setp.eq.s32 	%p91, %r11, 1;
	cvt.u64.u32 	%rd180, %r784;
	mul.wide.u32 	%rd181, %r784, 4;
	add.s64 	%rd17, %rd4, %rd181;
	ld.local.u32 	%r772, [%rd17];
	add.s64 	%rd182, %rd11, %rd180;
	shl.b64 	%rd183, %rd182, 2;
	add.s64 	%rd18, %rd2, %rd183;
	st.global.u32 	[%rd18], %r772;
	mov.u32 	%r782, %r780;
	@%p91 bra 	$L__BB0_62;
	setp.eq.s32 	%p92, %r11, 2;
	ld.local.u32 	%r773, [%rd17+4];
	st.global.u32 	[%rd18+4], %r773;
	mov.u32 	%r782, %r780;
	@%p92 bra 	$L__BB0_62;
	ld.local.u32 	%r774, [%rd17+8];
	st.global.u32 	[%rd18+8], %r774;
	mov.u32 	%r782, %r780;
	bra.uni 	$L__BB0_62;
$L__BB0_61:
	setp.lt.s32 	%p81, %r155, 2;
	setp.le.s32 	%p82, %r780, %r782;
	or.pred  	%p83, %p82, %p81;
	max.s32 	%r782, %r780, %r782;
	@%p83 bra 	$L__BB0_62;
	bra.uni 	$L__BB0_48;
$L__BB0_62:
	add.s64 	%rd189, %rd189, 1;
	setp.gt.u64 	%p93, %rd189, %rd188;
	@%p93 bra 	$L__BB0_106;
	bra.uni 	$L__BB0_7;
$L__BB0_63:
	add.s32 	%r65, %r155, -2;
	add.s32 	%r422, %r155, 7;
	and.b32  	%r423, %r422, 7;
	add.s32 	%r66, %r423, -1;
	add.s32 	%r424, %r155, 3;
	and.b32  	%r67, %r424, 3;
	and.b32  	%r68, %r1, 7;
	and.b32  	%r69, %r1, -8;
	and.b32  	%r70, %r422, 3;
	and.b32  	%r71, %r424, 1;
$L__BB0_64:
	setp.lt.u32 	%p45, %r65, 7;
	mov.b32 	%r805, 0;
	@%p45 bra 	$L__BB0_67;
	mov.b32 	%r803, 0;
$L__BB0_66:
	.pragma "nounroll";
	shr.u64 	%rd89, %rd189, %r803;
	cvt.u32.u64 	%r427, %rd89;
	shl.b32 	%r428, %r427, 1;
	and.b32  	%r429, %r428, 2;
	add.s32 	%r430, %r429, -1;
	mul.wide.u32 	%rd90, %r803, 4;
	add.s64 	%rd91, %rd4, %rd90;
	st.local.u32 	[%rd91], %r430;
	add.s32 	%r431, %r803, 1;
	shr.u64 	%rd92, %rd189, %r431;
	cvt.u32.u64 	%r432, %rd92;
	shl.b32 	%r433, %r432, 1;
	and.b32  	%r434, %r433, 2;
	add.s32 	%r435, %r434, -1;
	st.local.u32 	[%rd91+4], %r435;
	add.s32 	%r436, %r803, 2;
	shr.u64 	%rd93, %rd189, %r436;
	cvt.u32.u64 	%r437, %rd93;
	shl.b32 	%r438, %r437, 1;
	and.b32  	%r439, %r438, 2;
	add.s32 	%r440, %r439, -1;
	st.local.u32 	[%rd91+8], %r440;
	add.s32 	%r441, %r803, 3;
	shr.u64 	%rd94, %rd189, %r441;
	cvt.u32.u64 	%r442, %rd94;
	shl.b32 	%r443, %r442, 1;
	and.b32  	%r444, %r443, 2;
	add.s32 	%r445, %r444, -1;
	st.local.u32 	[%rd91+12], %r445;
	add.s32 	%r446, %r803, 4;
	shr.u64 	%rd95, %rd189, %r446;
	cvt.u32.u64 	%r447, %rd95;
	shl.b32 	%r448, %r447, 1;
	and.b32  	%r449, %r448, 2;
	add.s32 	%r450, %r449, -1;
	st.local.u32 	[%rd91+16], %r450;
	add.s32 	%r451, %r803, 5;
	shr.u64 	%rd96, %rd189, %r451;
	cvt.u32.u64 	%r452, %rd96;
	shl.b32 	%r453, %r452, 1;
	and.b32  	%r454, %r453, 2;
	add.s32 	%r455, %r454, -1;
	st.local.u32 	[%rd91+20], %r455;
	add.s32 	%r456, %r803, 6;
	shr.u64 	%rd97, %rd189, %r456;
	cvt.u32.u64 	%r457, %rd97;
	shl.b32 	%r458, %r457, 1;
	and.b32  	%r459, %r458, 2;
	add.s32 	%r460, %r459, -1;
	st.local.u32 	[%rd91+24], %r460;
	add.s32 	%r461, %r803, 7;
	shr.u64 	%rd98, %rd189, %r461;
	cvt.u32.u64 	%r462, %rd98;
	shl.b32 	%r463, %r462, 1;
	and.b32  	%r464, %r463, 2;
	add.s32 	%r465, %r464, -1;
	st.local.u32 	[%rd91+28], %r465;
	add.s32 	%r803, %r803, 8;
	setp.ne.s32 	%p46, %r803, %r69;
	mov.u32 	%r805, %r69;
	@%p46 bra 	$L__BB0_66;
$L__BB0_67:
	setp.eq.s32 	%p47, %r68, 0;
	@%p47 bra 	$L__BB0_75;
	setp.lt.u32 	%p48, %r66, 3;
	@%p48 bra 	$L__BB0_70;
	shr.u64 	%rd99, %rd189, %r805;
	cvt.u32.u64 	%r466, %rd99;
	shl.b32 	%r467, %r466, 1;
	and.b32  	%r468, %r467, 2;
	add.s32 	%r469, %r468, -1;
	mul.wide.u32 	%rd100, %r805, 4;
	add.s64 	%rd101, %rd4, %rd100;
	st.local.u32 	[%rd101], %r469;
	add.s32 	%r470, %r805, 1;
	shr.u64 	%rd102, %rd189, %r470;
	cvt.u32.u64 	%r471, %rd102;
	shl.b32 	%r472, %r471, 1;
	and.b32  	%r473, %r472, 2;
	add.s32 	%r474, %r473, -1;
	st.local.u32 	[%rd101+4], %r474;
	add.s32 	%r475, %r805, 2;
	shr.u64 	%rd103, %rd189, %r475;
	cvt.u32.u64 	%r476, %rd103;
	shl.b32 	%r477, %r476, 1;
	and.b32  	%r478, %r477, 2;
	add.s32 	%r479, %r478, -1;
	st.local.u32 	[%rd101+8], %r479;
	add.s32 	%r480, %r805, 3;
	shr.u64 	%rd104, %rd189, %r480;
	cvt.u32.u64 	%r481, %rd104;
	shl.b32 	%r482, %r481, 1;
	and.b32  	%r483, %r482, 2;
	add.s32 	%r484, %r483, -1;
	st.local.u32 	[%rd101+12], %r484;
	add.s32 	%r805, %r805, 4;
$L__BB0_70:
	setp.eq.s32 	%p49, %r70, 0;
	@%p49 bra 	$L__BB0_75;
	setp.eq.s32 	%p50, %r67, 1;
	@%p50 bra 	$L__BB0_73;
	shr.u64 	%rd105, %rd189, %r805;
	cvt.u32.u64 	%r485, %rd105;
	shl.b32 	%r486, %r485, 1;
	and.b32  	%r487, %r486, 2;
	add.s32 	%r488, %r487, -1;
	mul.wide.u32 	%rd106, %r805, 4;
	add.s64 	%rd107, %rd4, %rd106;
	st.local.u32 	[%rd107], %r488;
	add.s32 	%r489, %r805, 1;
	shr.u64 	%rd108, %rd189, %r489;
	cvt.u32.u64 	%r490, %rd108;
	shl.b32 	%r491, %r490, 1;
	and.b32  	%r492, %r491, 2;
	add.s32 	%r493, %r492, -1;
	st.local.u32 	[%rd107+4], %r493;
	add.s32 	%r805, %r805, 2;
$L__BB0_73:
	setp.eq.s32 	%p51, %r71, 0;
	@%p51 bra 	$L__BB0_75;
	shr.u64 	%rd109, %rd189, %r805;
	cvt.u32.u64 	%r494, %rd109;
	shl.b32 	%r495, %r494, 1;
	and.b32  	%r496, %r495, 2;
	add.s32 	%r497, %r496, -1;
	mul.wide.u32 	%rd110, %r805, 4;
	add.s64 	%rd111, %rd4, %rd110;
	st.local.u32 	[%rd111], %r497;
$L__BB0_75:
	add.s64 	%rd189, %rd189, 1;
	setp.gt.u64 	%p52, %rd189, %rd188;
	mov.b32 	%r782, 0;
	@%p52 bra 	$L__BB0_106;
	bra.uni 	$L__BB0_64;
$L__BB0_76:
	setp.lt.s32 	%p4, %r154, 1;
	@%p4 bra 	$L__BB0_106;
	setp.lt.s32 	%p5, %r155, 2;
	@%p5 bra 	$L__BB0_107;
	add.s32 	%r79, %r154, -1;
	and.b32  	%r80, %r154, 15;
	add.s32 	%r81, %r80, -1;
	and.b32  	%r82, %r154, 7;
	add.s32 	%r83, %r82, -1;
	and.b32  	%r84, %r154, 2147483632;
	and.b32  	%r85, %r154, 3;
	mov.b32 	%r782, 0;
$L__BB0_79:
	setp.lt.u32 	%p6, %r79, 15;
	mov.b32 	%r822, 0;
	@%p6 bra 	$L__BB0_82;
	mov.b32 	%r808, 0;
$L__BB0_81:
	.pragma "nounroll";
	add.s32 	%r165, %r808, %r2;
	mul.wide.s32 	%rd47, %r165, 4;
	add.s64 	%rd48, %rd1, %rd47;
	ld.global.u32 	%r166, [%rd48];
	mul.wide.u32 	%rd49, %r808, 4;
	add.s64 	%rd50, %rd3, %rd49;
	ld.global.u32 	%r167, [%rd48+4];
	ld.global.u32 	%r168, [%rd48+8];
	ld.global.u32 	%r169, [%rd48+12];
	st.local.v4.u32 	[%rd50], {%r166, %r167, %r168, %r169};
	ld.global.u32 	%r170, [%rd48+16];
	ld.global.u32 	%r171, [%rd48+20];
	ld.global.u32 	%r172, [%rd48+24];
	ld.global.u32 	%r173, [%rd48+28];
	st.local.v4.u32 	[%rd50+16], {%r170, %r171, %r172, %r173};
	ld.global.u32 	%r174, [%rd48+32];
	ld.global.u32 	%r175, [%rd48+36];
	ld.global.u32 	%r176, [%rd48+40];
	ld.global.u32 	%r177, [%rd48+44];
	st.local.v4.u32 	[%rd50+32], {%r174, %r175, %r176, %r177};
	ld.global.u32 	%r178, [%rd48+48];
	ld.global.u32 	%r179, [%rd48+52];
	ld.global.u32 	%r180, [%rd48+56];
	ld.global.u32 	%r181, [%rd48+60];
	st.local.v4.u32 	[%rd50+48], {%r178, %r179, %r180, %r181};
	add.s32 	%r808, %r808, 16;
	setp.eq.s32 	%p7, %r808, %r84;
	mov.u32 	%r822, %r84;
	@%p7 bra 	$L__BB0_82;
	bra.uni 	$L__BB0_81;
$L__BB0_82:
	setp.eq.s32 	%p8, %r80, 0;
	@%p8 bra 	$L__BB0_92;
	setp.lt.u32 	%p9, %r81, 7;
	@%p9 bra 	$L__BB0_85;
	add.s32 	%r182, %r822, %r2;
	mul.wide.s32 	%rd51, %r182, 4;
	add.s64 	%rd52, %rd1, %rd51;
	ld.global.u32 	%r183, [%rd52];
	mul.wide.u32 	%rd53, %r822, 4;
	add.s64 	%rd54, %rd3, %rd53;
	st.local.u32 	[%rd54], %r183;
	ld.global.u32 	%r184, [%rd52+4];
	st.local.u32 	[%rd54+4], %r184;
	ld.global.u32 	%r185, [%rd52+8];
	st.local.u32 	[%rd54+8], %r185;
	ld.global.u32 	%r186, [%rd52+12];
	st.local.u32 	[%rd54+12], %r186;
	ld.global.u32 	%r187, [%rd52+16];
	st.local.u32 	[%rd54+16], %r187;
	ld.global.u32 	%r188, [%rd52+20];
	st.local.u32 	[%rd54+20], %r188;
	ld.global.u32 	%r189, [%rd52+24];
	st.local.u32 	[%rd54+24], %r189;
	ld.global.u32 	%r190, [%rd52+28];
	st.local.u32 	[%rd54+28], %r190;
	add.s32 	%r822, %r822, 8;
$L__BB0_85:
	setp.eq.s32 	%p10, %r82, 0;
	@%p10 bra 	$L__BB0_92;
	setp.lt.u32 	%p11, %r83, 3;
	@%p11 bra 	$L__BB0_88;
	add.s32 	%r191, %r822, %r2;
	mul.wide.s32 	%rd55, %r191, 4;
	add.s64 	%rd56, %rd1, %rd55;
	ld.global.u32 	%r192, [%rd56];
	mul.wide.u32 	%rd57, %r822, 4;
	add.s64 	%rd58, %rd3, %rd57;
	st.local.u32 	[%rd58], %r192;
	ld.global.u32 	%r193, [%rd56+4];
	st.local.u32 	[%rd58+4], %r193;
	ld.global.u32 	%r194, [%rd56+8];
	st.local.u32 	[%rd58+8], %r194;
	ld.global.u32 	%r195, [%rd56+12];
	st.local.u32 	[%rd58+12], %r195;
	add.s32 	%r822, %r822, 4;
$L__BB0_88:
	setp.eq.s32 	%p12, %r85, 0;
	@%p12 bra 	$L__BB0_92;
	setp.eq.s32 	%p13, %r85, 1;
	add.s32 	%r196, %r822, %r2;
	mul.wide.s32 	%rd59, %r196, 4;
	add.s64 	%rd30, %rd1, %rd59;
	ld.global.u32 	%r197, [%rd30];
	mul.wide.u32 	%rd60, %r822, 4;
	add.s64 	%rd31, %rd3, %rd60;
	st.local.u32 	[%rd31], %r197;
	@%p13 bra 	$L__BB0_92;
	setp.eq.s32 	%p14, %r85, 2;
	ld.global.u32 	%r198, [%rd30+4];
	st.local.u32 	[%rd31+4], %r198;
	@%p14 bra 	$L__BB0_92;
	ld.global.u32 	%r199, [%rd30+8];
	st.local.u32 	[%rd31+8], %r199;
$L__BB0_92:
	setp.lt.u32 	%p15, %r79, 15;
	mov.b32 	%r820, 0;
	mov.u32 	%r816, %r820;
	@%p15 bra 	$L__BB0_95;
	mov.b32 	%r820, 0;
	mov.u32 	%r810, %r820;
$L__BB0_94:
	.pragma "nounroll";
	mul.wide.u32 	%rd61, %r810, 4;
	add.s64 	%rd62, %rd3, %rd61;
	ld.local.v4.u32 	{%r203, %r204, %r205, %r206}, [%rd62];
	abs.s32 	%r207, %r203;
	add.s32 	%r208, %r207, %r820;
	abs.s32 	%r209, %r204;
	add.s32 	%r210, %r209, %r208;
	abs.s32 	%r211, %r205;
	add.s32 	%r212, %r211, %r210;
	abs.s32 	%r213, %r206;
	add.s32 	%r214, %r213, %r212;
	ld.local.v4.u32 	{%r215, %r216, %r217, %r218}, [%rd62+16];
	abs.s32 	%r219, %r215;
	add.s32 	%r220, %r219, %r214;
	abs.s32 	%r221, %r216;
	add.s32 	%r222, %r221, %r220;
	abs.s32 	%r223, %r217;
	add.s32 	%r224, %r223, %r222;
	abs.s32 	%r225, %r218;
	add.s32 	%r226, %r225, %r224;
	ld.local.v4.u32 	{%r227, %r228, %r229, %r230}, [%rd62+32];
	abs.s32 	%r231, %r227;
	add.s32 	%r232, %r231, %r226;
	abs.s32 	%r233, %r228;
	add.s32 	%r234, %r233, %r232;
	abs.s32 	%r235, %r229;
	add.s32 	%r236, %r235, %r234;
	abs.s32 	%r237, %r230;
	add.s32 	%r238, %r237, %r236;
	ld.local.v4.u32 	{%r239, %r240, %r241, %r242}, [%rd62+48];
	abs.s32 	%r243, %r239;
	add.s32 	%r244, %r243, %r238;
	abs.s32 	%r245, %r240;
	add.s32 	%r246, %r245, %r244;
	abs.s32 	%r247, %r241;
	add.s32 	%r248, %r247, %r246;
	abs.s32 	%r249, %r242;
	add.s32 	%r820, %r249, %r248;
	add.s32 	%r810, %r810, 16;
	setp.ne.s32 	%p16, %r810, %r84;
	mov.u32 	%r816, %r84;
	@%p16 bra 	$L__BB0_94;
$L__BB0_95:
	setp.eq.s32 	%p17, %r80, 0;
	@%p17 bra 	$L__BB0_105;
	setp.lt.u32 	%p18, %r81, 7;
	@%p18 bra 	$L__BB0_98;
	mul.wide.u32 	%rd63, %r816, 4;
	add.s64 	%rd64, %rd3, %rd63;
	ld.local.u32 	%r251, [%rd64];
	abs.s32 	%r252, %r251;
	add.s32 	%r253, %r252, %r820;
	ld.local.u32 	%r254, [%rd64+4];
	abs.s32 	%r255, %r254;
	add.s32 	%r256, %r255, %r253;
	ld.local.u32 	%r257, [%rd64+8];
	abs.s32 	%r258, %r257;
	add.s32 	%r259, %r258, %r256;
	ld.local.u32 	%r260, [%rd64+12];
	abs.s32 	%r261, %r260;
	add.s32 	%r262, %r261, %r259;
	ld.local.u32 	%r263, [%rd64+16];
	abs.s32 	%r264, %r263;
	add.s32 	%r265, %r264, %r262;
	ld.local.u32 	%r266, [%rd64+20];
	abs.s32 	%r267, %r266;
	add.s32 	%r268, %r267, %r265;
	ld.local.u32 	%r269, [%rd64+24];
	abs.s32 	%r270, %r269;
	add.s32 	%r271, %r270, %r268;
	ld.local.u32 	%r272, [%rd64+28];
	abs.s32 	%r273, %r272;
	add.s32 	%r820, %r273, %r271;
	add.s32 	%r816, %r816, 8;
$L__BB0_98:
	setp.eq.s32 	%p19, %r82, 0;
	@%p19 bra 	$L__BB0_105;
	setp.lt.u32 	%p20, %r83, 3;
	@%p20 bra 	$L__BB0_101;
	mul.wide.u32 	%rd65, %r816, 4;
	add.s64 	%rd66, %rd3, %rd65;
	ld.local.u32 	%r275, [%rd66];
	abs.s32 	%r276, %r275;
	add.s32 	%r277, %r276, %r820;
	ld.local.u32 	%r278, [%rd66+4];
	abs.s32 	%r279, %r278;
	add.s32 	%r280, %r279, %r277;
	ld.local.u32 	%r281, [%rd66+8];
	abs.s32 	%r282, %r281;
	add.s32 	%r283, %r282, %r280;
	ld.local.u32 	%r284, [%rd66+12];
	abs.s32 	%r285, %r284;
	add.s32 	%r820, %r285, %r283;
	add.s32 	%r816, %r816, 4;
$L__BB0_101:
	setp.eq.s32 	%p21, %r85, 0;
	@%p21 bra 	$L__BB0_105;
	setp.eq.s32 	%p22, %r85, 1;
	mul.wide.u32 	%rd67, %r816, 4;
	add.s64 	%rd28, %rd3, %rd67;
	ld.local.u32 	%r286, [%rd28];
	abs.s32 	%r287, %r286;
	add.s32 	%r820, %r287, %r820;
	@%p22 bra 	$L__BB0_105;
	setp.eq.s32 	%p23, %r85, 2;
	ld.local.u32 	%r288, [%rd28+4];
	abs.s32 	%r289, %r288;
	add.s32 	%r820, %r289, %r820;
	@%p23 bra 	$L__BB0_105;
	ld.local.u32 	%r290, [%rd28+8];
	abs.s32 	%r291, %r290;
	add.s32 	%r820, %r291, %r820;
$L__BB0_105:
	max.s32 	%r782, %r820, %r782;
	add.s64 	%rd189, %rd189, 1;
	setp.gt.u64 	%p24, %rd189, %rd188;
	@%p24 bra 	$L__BB0_106;
	bra.uni 	$L__BB0_79;
$L__BB0_106:
	ld.param.u64 	%rd187, [_Z4funcPiyyS_S_ii_param_3];
	cvta.to.global.u64 	%rd184, %rd187;
	shl.b64 	%rd185, %rd5, 2;
	add.s64 	%rd186, %rd184, %rd185;
	st.global.u32 	[%rd186], %r782;
	ret;
$L__BB0_107:
	add.s32 	%r116, %r154, -1;
	and.b32  	%r117, %r154, 15;
	add.s32 	%r118, %r117, -1;
	and.b32  	%r119, %r154, 7;
	add.s32 	%r120, %r119, -1;
	and.b32  	%r121, %r154, 2147483632;
	and.b32  	%r122, %r154, 3;
	mov.b32 	%r782, 0;
$L__BB0_108:
	setp.lt.u32 	%p25, %r116, 15;
	mov.b32 	%r839, 0;
	@%p25 bra 	$L__BB0_111;
	mov.b32 	%r825, 0;
$L__BB0_110:
	.pragma "nounroll";
	add.s32 	%r295, %r825, %r2;
	mul.wide.s32 	%rd68, %r295, 4;
	add.s64 	%rd69, %rd1, %rd68;
	ld.global.u32 	%r296, [%rd69];
	mul.wide.u32 	%rd70, %r825, 4;
	add.s64 	%rd71, %rd3, %rd70;
	ld.global.u32 	%r297, [%rd69+4];
	ld.global.u32 	%r298, [%rd69+8];
	ld.global.u32 	%r299, [%rd69+12];
	st.local.v4.u32 	[%rd71], {%r296, %r297, %r298, %r299};
	ld.global.u32 	%r300, [%rd69+16];
	ld.global.u32 	%r301, [%rd69+20];
	ld.global.u32 	%r302, [%rd69+24];
	ld.global.u32 	%r303, [%rd69+28];
	st.local.v4.u32 	[%rd71+16], {%r300, %r301, %r302, %r303};
	ld.global.u32 	%r304, [%rd69+32];
	ld.global.u32 	%r305, [%rd69+36];
	ld.global.u32 	%r306, [%rd69+40];
	ld.global.u32 	%r307, [%rd69+44];
	st.local.v4.u32 	[%rd71+32], {%r304, %r305, %r306, %r307};
	ld.global.u32 	%r308, [%rd69+48];
	ld.global.u32 	%r309, [%rd69+52];
	ld.global.u32 	%r310, [%rd69+56];
	ld.global.u32 	%r311, [%rd69+60];
	st.local.v4.u32 	[%rd71+48], {%r308, %r309, %r310, %r311};
	add.s32 	%r825, %r825, 16;
	setp.eq.s32 	%p26, %r825, %r121;
	mov.u32 	%r839, %r121;
	@%p26 bra 	$L__BB0_111;
	bra.uni 	$L__BB0_110;
$L__BB0_111:
	setp.eq.s32 	%p27, %r117, 0;
	@%p27 bra 	$L__BB0_121;
	setp.lt.u32 	%p28, %r118, 7;
	@%p28 bra 	$L__BB0_114;
	add.s32 	%r312, %r839, %r2;
	mul.wide.s32 	%rd72, %r312, 4;
	add.s64 	%rd73, %rd1, %rd72;
	ld.global.u32 	%r313, [%rd73];
	mul.wide.u32 	%rd74, %r839, 4;
	add.s64 	%rd75, %rd3, %rd74;
	st.local.u32 	[%rd75], %r313;
	ld.global.u32 	%r314, [%rd73+4];
	st.local.u32 	[%rd75+4], %r314;
	ld.global.u32 	%r315, [%rd73+8];
	st.local.u32 	[%rd75+8], %r315;
	ld.global.u32 	%r316, [%rd73+12];
	st.local.u32 	[%rd75+12], %r316;
	ld.global.u32 	%r317, [%rd73+16];
	st.local.u32 	[%rd75+16], %r317;
	ld.global.u32 	%r318, [%rd73+20];
	st.local.u32 	[%rd75+20], %r318;
	ld.global.u32 	%r319, [%rd73+24];
	st.local.u32 	[%rd75+24], %r319;
	ld.global.u32 	%r320, [%rd73+28];
	st.local.u32 	[%rd75+28], %r320;
	add.s32 	%r839, %r839, 8;
$L__BB0_114:
	setp.eq.s32 	%p29, %r119, 0;
	@%p29 bra 	$L__BB0_121;
	setp.lt.u32 	%p30, %r120, 3;
	@%p30 bra 	$L__BB0_117;
	add.s32 	%r321, %r839, %r2;
	mul.wide.s32 	%rd76, %r321, 4;
	add.s64 	%rd77, %rd1, %rd76;
	ld.global.u32 	%r322, [%rd77];
	mul.wide.u32 	%rd78, %r839, 4;
	add.s64 	%rd79, %rd3, %rd78;
	st.local.u32 	[%rd79], %r322;
	ld.global.u32 	%r323, [%rd77+4];
	st.local.u32 	[%rd79+4], %r323;
	ld.global.u32 	%r324, [%rd77+8];
	st.local.u32 	[%rd79+8], %r324;
	ld.global.u32 	%r325, [%rd77+12];
	st.local.u32 	[%rd79+12], %r325;
	add.s32 	%r839, %r839, 4;
$L__BB0_117:
	setp.eq.s32 	%p31, %r122, 0;
	@%p31 bra 	$L__BB0_121;
	setp.eq.s32 	%p32, %r122, 1;
	add.s32 	%r326, %r839, %r2;
	mul.wide.s32 	%rd80, %r326, 4;
	add.s64 	%rd35, %rd1, %rd80;
	ld.global.u32 	%r327, [%rd35];
	mul.wide.u32 	%rd81, %r839, 4;
	add.s64 	%rd36, %rd3, %rd81;
	st.local.u32 	[%rd36], %r327;
	@%p32 bra 	$L__BB0_121;
	setp.eq.s32 	%p33, %r122, 2;
	ld.global.u32 	%r328, [%rd35+4];
	st.local.u32 	[%rd36+4], %r328;
	@%p33 bra 	$L__BB0_121;
	ld.global.u32 	%r329, [%rd35+8];
	st.local.u32 	[%rd36+8], %r329;
$L__BB0_121:
	setp.lt.u32 	%p34, %r116, 15;
	mov.b32 	%r837, 0;
	mov.u32 	%r833, %r837;
	@%p34 bra 	$L__BB0_124;
	mov.b32 	%r837, 0;
	mov.u32 	%r827, %r837;
$L__BB0_123:
	.pragma "nounroll";
	mul.wide.u32 	%rd82, %r827, 4;
	add.s64 	%rd83, %rd3, %rd82;
	ld.local.v4.u32 	{%r333, %r334, %r335, %r336}, [%rd83];
	abs.s32 	%r337, %r333;
	add.s32 	%r338, %r337, %r837;
	abs.s32 	%r339, %r334;
	add.s32 	%r340, %r339, %r338;
	abs.s32 	%r341, %r335;
	add.s32 	%r342, %r341, %r340;
	abs.s32 	%r343, %r336;
	add.s32 	%r344, %r343, %r342;
	ld.local.v4.u32 	{%r345, %r346, %r347, %r348}, [%rd83+16];
	abs.s32 	%r349, %r345;
	add.s32 	%r350, %r349, %r344;
	abs.s32 	%r351, %r346;
	add.s32 	%r352, %r351, %r350;
	abs.s32 	%r353, %r347;
	add.s32 	%r354, %r353, %r352;
	abs.s32 	%r355, %r348;
	add.s32 	%r356, %r355, %r354;
	ld.local.v4.u32 	{%r357, %r358, %r359, %r360}, [%rd83+32];
	abs.s32 	%r361, %r357;
	add.s32 	%r362, %r361, %r356;
	abs.s32 	%r363, %r358;
	add.s32 	%r364, %r363, %r362;
	abs.s32 	%r365, %r359;
	add.s32 	%r366, %r365, %r364;
	abs.s32 	%r367, %r360;
	add.s32 	%r368, %r367, %r366;
	ld.local.v4.u32 	{%r369, %r370, %r371, %r372}, [%rd83+48];
	abs.s32 	%r373, %r369;
	add.s32 	%r374, %r373, %r368;
	abs.s32 	%r375, %r370;
	add.s32 	%r376, %r375, %r374;
	abs.s32 	%r377, %r371;
	add.s32 	%r378, %r377, %r376;
	abs.s32 	%r379, %r372;
	add.s32 	%r837, %r379, %r378;
	add.s32 	%r827, %r827, 16;
	setp.ne.s32 	%p35, %r827, %r121;
	mov.u32 	%r833, %r121;
	@%p35 bra 	$L__BB0_123;
$L__BB0_124:
	setp.eq.s32 	%p36, %r117, 0;
	@%p36 bra 	$L__BB0_134;
	setp.lt.u32 	%p37, %r118, 7;
	@%p37 bra 	$L__BB0_127;
	mul.wide.u32 	%rd84, %r833, 4;
	add.s64 	%rd85, %rd3, %rd84;
	ld.local.u32 	%r381, [%rd85];
	abs.s32 	%r382, %r381;
	add.s32 	%r383, %r382, %r837;
	ld.local.u32 	%r384, [%rd85+4];
	abs.s32 	%r385, %r384;
	add.s32 	%r386, %r385, %r383;
	ld.local.u32 	%r387, [%rd85+8];
	abs.s32 	%r388, %r387;
	add.s32 	%r389, %r388, %r386;
	ld.local.u32 	%r390, [%rd85+12];
	abs.s32 	%r391, %r390;
	add.s32 	%r392, %r391, %r389;
	ld.local.u32 	%r393, [%rd85+16];
	abs.s32 	%r394, %r393;
	add.s32 	%r395, %r394, %r392;
	ld.local.u32 	%r396, [%rd85+20];
	abs.s32 	%r397, %r396;
	add.s32 	%r398, %r397, %r395;
	ld.local.u32 	%r399, [%rd85+24];
	abs.s32 	%r400, %r399;
	add.s32 	%r401, %r400, %r398;
	ld.local.u32 	%r402, [%rd85+28];
	abs.s32 	%r403, %r402;
	add.s32 	%r837, %r403, %r401;
	add.s32 	%r833, %r833, 8;
$L__BB0_127:
	setp.eq.s32 	%p38, %r119, 0;
	@%p38 bra 	$L__BB0_134;
	setp.lt.u32 	%p39, %r120, 3;
	@%p39 bra 	$L__BB0_130;
	mul.wide.u32 	%rd86, %r833, 4;
	add.s64 	%rd87, %rd3, %rd86;
	ld.local.u32 	%r405, [%rd87];
	abs.s32 	%r406, %r405;
	add.s32 	%r407, %r406, %r837;
	ld.local.u32 	%r408, [%rd87+4];
	abs.s32 	%r409, %r408;
	add.s32 	%r410, %r409, %r407;
	ld.local.u32 	%r411, [%rd87+8];
	abs.s32 	%r412, %r411;
	add.s32 	%r413, %r412, %r410;
	ld.local.u32 	%r414, [%rd87+12];
	abs.s32 	%r415, %r414;
	add.s32 	%r837, %r415, %r413;
	add.s32 	%r833, %r833, 4;
$L__BB0_130:
	setp.eq.s32 	%p40, %r122, 0;
	@%p40 bra 	$L__BB0_134;
	setp.eq.s32 	%p41, %r122, 1;
	mul.wide.u32 	%rd88, %r833, 4;
	add.s64 	%rd33, %rd3, %rd88;
	ld.local.u32 	%r416, [%rd33];
	abs.s32 	%r417, %r416;
	add.s32 	%r837, %r417, %r837;
	@%p41 bra 	$L__BB0_134;
	setp.eq.s32 	%p42, %r122, 2;
	ld.local.u32 	%r418, [%rd33+4];
	abs.s32 	%r419, %r418;
	add.s32 	%r837, %r419, %r837;
	@%p42 bra 	$L__BB0_134;
	ld.local.u32 	%r420, [%rd33+8];
	abs.s32 	%r421, %r420;
	add.s32 	%r837, %r421, %r837;
$L__BB0_134:
	max.s32 	%r782, %r837, %r782;
	add.s64 	%rd189, %rd189, 1;
	setp.gt.u64 	%p43, %rd189, %rd188;
	@%p43 bra 	$L__BB0_106;
	bra.uni 	$L__BB0_108;

}


// ===== COMPILED SASS (sm_100) =====

	.target	sm_100

	.elftype	@"ET_EXEC"


//--------------------- .note.nv.tkinfo           --------------------------
	.section	.note.nv.tkinfo,"",@"SHT_NOTE"
	.sectionflags	@"SHF_NOTE_NV_TKINFO"
	.tkinfo
        /*0018*/ 	.word	0x00000002
        /*0030*/ 	.string	""
        /*0030*/ 	.string	"ptxas"
        /*0030*/ 	.string	"Cuda compilation tools, release 13.0, V13.0.88"
        /*0030*/ 	.string	"Build cuda_13.0.r13.0/compiler.36424714_0"
        /*0030*/ 	.string	"-arch sm_100 -m 64 "



//--------------------- .note.nv.cuinfo           --------------------------
	.section	.note.nv.cuinfo,"",@"SHT_NOTE"
	.sectionflags	@"SHF_NOTE_NV_CUINFO"
        /*0018*/ 	.short	0x0002
        /*001a*/ 	.short	0x0064
        /*001c*/ 	.short	0x0082
	.zero		2


//--------------------- .nv.info                  --------------------------
	.section	.nv.info,"",@"SHT_CUDA_INFO"
	.align	4


	//----- nvinfo : EIATTR_REGCOUNT
	.align		4
        /*0000*/ 	.byte	0x04, 0x2f
        /*0002*/ 	.short	(.L_1 - .L_0)
	.align		4
.L_0:
        /*0004*/ 	.word	index@(_Z4funcPiyyS_S_ii)
        /*0008*/ 	.word	0x0000002c


	//----- nvinfo : EIATTR_FRAME_SIZE
	.align		4
.L_1:
        /*000c*/ 	.byte	0x04, 0x11
        /*000e*/ 	.short	(.L_3 - .L_2)
	.align		4
.L_2:
        /*0010*/ 	.word	index@(_Z4funcPiyyS_S_ii)
        /*0014*/ 	.word	0x00004110


	//----- nvinfo : EIATTR_MIN_STACK_SIZE
	.align		4
.L_3:
        /*0018*/ 	.byte	0x04, 0x12
        /*001a*/ 	.short	(.L_5 - .L_4)
	.align		4
.L_4:
        /*001c*/ 	.word	index@(_Z4funcPiyyS_S_ii)
        /*0020*/ 	.word	0x00004110
.L_5:


//--------------------- .nv.compat                --------------------------
	.section	.nv.compat,"",@"SHT_CUDA_COMPAT_INFO"
	.align	4
        /*0000*/ 	.byte	0x02, 0x09, 0x00, 0x00, 0x02, 0x02, 0x01, 0x00, 0x02, 0x05, 0x05, 0x00, 0x03, 0x07, 0x01, 0x01
        /*0010*/ 	.byte	0x02, 0x03, 0x00, 0x00, 0x02, 0x06, 0x01, 0x00, 0x04, 0x0b, 0x08, 0x00, 0x09, 0x00, 0x00, 0x00
        /*0020*/ 	.byte	0x00, 0x00, 0x00, 0x00


//--------------------- .nv.info._Z4funcPiyyS_S_ii --------------------------
	.section	.nv.info._Z4funcPiyyS_S_ii,"",@"SHT_CUDA_INFO"
	.sectionflags	@""
	.align	4


	//----- nvinfo : EIATTR_CUDA_API_VERSION
	.align		4
        /*0000*/ 	.byte	0x04, 0x37
        /*0002*/ 	.short	(.L_7 - .L_6)
.L_6:
        /*0004*/ 	.word	0x00000082


	//----- nvinfo : EIATTR_KPARAM_INFO
	.align		4
.L_7:
        /*0008*/ 	.byte	0x04, 0x17
        /*000a*/ 	.short	(.L_9 - .L_8)
.L_8:
        /*000c*/ 	.word	0x00000000
        /*0010*/ 	.short	0x0006
        /*0012*/ 	.short	0x002c
        /*0014*/ 	.byte	0x00, 0xf0, 0x11, 0x00


	//----- nvinfo : EIATTR_KPARAM_INFO
	.align		4
.L_9:
        /*0018*/ 	.byte	0x04, 0x17
        /*001a*/ 	.short	(.L_11 - .L_10)
.L_10:
        /*001c*/ 	.word	0x00000000
        /*0020*/ 	.short	0x0005
        /*0022*/ 	.short	0x0028
        /*0024*/ 	.byte	0x00, 0xf0, 0x11, 0x00


	//----- nvinfo : EIATTR_KPARAM_INFO
	.align		4
.L_11:
        /*0028*/ 	.byte	0x04, 0x17
        /*002a*/ 	.short	(.L_13 - .L_12)
.L_12:
        /*002c*/ 	.word	0x00000000
        /*0030*/ 	.short	0x0004
        /*0032*/ 	.short	0x0020
        /*0034*/ 	.byte	0x00, 0xf5, 0x21, 0x00


	//----- nvinfo : EIATTR_KPARAM_INFO
	.align		4
.L_13:
        /*0038*/ 	.byte	0x04, 0x17
        /*003a*/ 	.short	(.L_15 - .L_14)
.L_14:
        /*003c*/ 	.word	0x00000000
        /*0040*/ 	.short	0x0003
        /*0042*/ 	.short	0x0018
        /*0044*/ 	.byte	0x00, 0xf5, 0x21, 0x00


	//----- nvinfo : EIATTR_KPARAM_INFO
	.align		4
.L_15:
        /*0048*/ 	.byte	0x04, 0x17
        /*004a*/ 	.short	(.L_17 - .L_16)
.L_16:
        /*004c*/ 	.word	0x00000000
        /*0050*/ 	.short	0x0002
        /*0052*/ 	.short	0x0010
        /*0054*/ 	.byte	0x00, 0xf0, 0x21, 0x00


	//----- nvinfo : EIATTR_KPARAM_INFO
	.align		4
.L_17:
        /*0058*/ 	.byte	0x04, 0x17
        /*005a*/ 	.short	(.L_19 - .L_18)
.L_18:
        /*005c*/ 	.word	0x00000000
        /*0060*/ 	.short	0x0001
        /*0062*/ 	.short	0x0008
        /*0064*/ 	.byte	0x00, 0xf0, 0x21, 0x00


	//----- nvinfo : EIATTR_KPARAM_INFO
	.align		4
.L_19:
        /*0068*/ 	.byte	0x04, 0x17
        /*006a*/ 	.short	(.L_21 - .L_20)
.L_20:
        /*006c*/ 	.word	0x00000000
        /*0070*/ 	.short	0x0000
        /*0072*/ 	.short	0x0000
        /*0074*/ 	.byte	0x00, 0xf5, 0x21, 0x00


	//----- nvinfo : EIATTR_SPARSE_MMA_MASK
	.align		4
.L_21:
        /*0078*/ 	.byte	0x03, 0x50
        /*007a*/ 	.short	0x0000


	//----- nvinfo : EIATTR_MAXREG_COUNT
	.align		4
        /*007c*/ 	.byte	0x03, 0x1b
        /*007e*/ 	.short	0x00ff


	//----- nvinfo : EIATTR_MERCURY_ISA_VERSION
	.align		4
        /*0080*/ 	.byte	0x03, 0x5f
        /*0082*/ 	.short	0x0101


	//----- nvinfo : EIATTR_VRC_CTA_INIT_COUNT
	.align		4
        /*0084*/ 	.byte	0x02, 0x4a
	.zero		1
	.zero		1


	//----- nvinfo : EIATTR_EXIT_INSTR_OFFSETS
	.align		4
        /*0088*/ 	.byte	0x04, 0x1c
        /*008a*/ 	.short	(.L_23 - .L_22)


	//   ....[0]....
.L_22:
        /*008c*/ 	.word	0x00003460


	//----- nvinfo : EIATTR_CRS_STACK_SIZE
	.align		4
.L_23:
        /*0090*/ 	.byte	0x04, 0x1e
        /*0092*/ 	.short	(.L_25 - .L_24)
.L_24:
        /*0094*/ 	.word	0x00000000


	//----- nvinfo : EIATTR_CBANK_PARAM_SIZE
	.align		4
.L_25:
        /*0098*/ 	.byte	0x03, 0x19
        /*009a*/ 	.short	0x0030


	//----- nvinfo : EIATTR_PARAM_CBANK
	.align		4
        /*009c*/ 	.byte	0x04, 0x0a
        /*009e*/ 	.short	(.L_27 - .L_26)
	.align		4
.L_26:
        /*00a0*/ 	.word	index@(.nv.constant0._Z4funcPiyyS_S_ii)
        /*00a4*/ 	.short	0x0380
        /*00a6*/ 	.short	0x0030


	//----- nvinfo : EIATTR_SW_WAR
	.align		4
.L_27:
        /*00a8*/ 	.byte	0x04, 0x36
        /*00aa*/ 	.short	(.L_29 - .L_28)
.L_28:
        /*00ac*/ 	.word	0x00000008
.L_29:


//--------------------- .nv.callgraph             --------------------------
	.section	.nv.callgraph,"",@"SHT_CUDA_CALLGRAPH"
	.align	4
	.sectionentsize	8
	.align		4
        /*0000*/ 	.word	0x00000000
	.align		4
        /*0004*/ 	.word	0xffffffff
	.align		4
        /*0008*/ 	.word	0x00000000
	.align		4
        /*000c*/ 	.word	0xfffffffe
	.align		4
        /*0010*/ 	.word	0x00000000
	.align		4
        /*0014*/ 	.word	0xfffffffd
	.align		4
        /*0018*/ 	.word	0x00000000
	.align		4
        /*001c*/ 	.word	0xfffffffc


//--------------------- .text._Z4funcPiyyS_S_ii   --------------------------
	.section	.text._Z4funcPiyyS_S_ii,"ax",@progbits
	.align	128
        .global         _Z4funcPiyyS_S_ii
        .type           _Z4funcPiyyS_S_ii,@function
        .size           _Z4funcPiyyS_S_ii,(.L_x_47 - _Z4funcPiyyS_S_ii)
        .other          _Z4funcPiyyS_S_ii,@"STO_CUDA_ENTRY STV_DEFAULT"
_Z4funcPiyyS_S_ii:
.text._Z4funcPiyyS_S_ii:
[----:B------:R-:W0:Y:S01]  /*0000*/  LDC R1, c[0x0][0x37c] ;  /* 0x0000df00ff017b82 */ /* 0x000e220000000800 */
[----:B------:R-:W1:Y:S07]  /*0010*/  S2R R0, SR_TID.X ;  /* 0x0000000000007919 */ /* 0x000e6e0000002100 */
[----:B------:R-:W1:Y:S01]  /*0020*/  S2UR UR4, SR_CTAID.X ;  /* 0x00000000000479c3 */ /* 0x000e620000002500 */
[----:B------:R-:W2:Y:S01]  /*0030*/  LDCU.64 UR6, c[0x0][0x388] ;  /* 0x00007100ff0677ac */ /* 0x000ea20008000a00 */
[----:B------:R-:W-:Y:S01]  /*0040*/  BSSY.RECONVERGENT B0, `(.L_x_0) ;  /* 0x000033d000007945 */ /* 0x000fe20003800200 */
[----:B0-----:R-:W-:-:S05]  /*0050*/  VIADD R1, R1, 0xffffbef0 ;  /* 0xffffbef001017836 */ /* 0x001fca0000000000 */
[----:B------:R-:W1:Y:S08]  /*0060*/  LDC R7, c[0x0][0x360] ;  /* 0x0000d800ff077b82 */ /* 0x000e700000000800 */
[----:B------:R-:W0:Y:S08]  /*0070*/  LDC.64 R8, c[0x0][0x390] ;  /* 0x0000e400ff087b82 */ /* 0x000e300000000a00 */
[----:B------:R-:W3:Y:S01]  /*0080*/  LDC.64 R2, c[0x0][0x388] ;  /* 0x0000e200ff027b82 */ /* 0x000ee20000000a00 */
[----:B-1----:R-:W-:Y:S01]  /*0090*/  IMAD R7, R7, UR4, R0 ;  /* 0x0000000407077c24 */ /* 0x002fe2000f8e0200 */
[----:B------:R-:W1:Y:S03]  /*00a0*/  LDCU.64 UR4, c[0x0][0x358] ;  /* 0x00006b00ff0477ac */ /* 0x000e660008000a00 */
[C---:B--2---:R-:W-:Y:S01]  /*00b0*/  IMAD R11, R7.reuse, UR7, RZ ;  /* 0x00000007070b7c24 */ /* 0x044fe2000f8e02ff */
[----:B0-----:R-:W-:-:S02]  /*00c0*/  ISETP.GE.U32.AND P0, PT, R7, R8, PT ;  /* 0x000000080700720c */ /* 0x001fc40003f06070 */
[C---:B------:R-:W-:Y:S02]  /*00d0*/  ISETP.LT.U32.AND P1, PT, R7.reuse, R8, PT ;  /* 0x000000080700720c */ /* 0x040fe40003f21070 */
[-C--:B------:R-:W-:Y:S02]  /*00e0*/  ISETP.GE.U32.AND.EX P0, PT, RZ, R9.reuse, PT, P0 ;  /* 0x00000009ff00720c */ /* 0x080fe40003f06100 */
[----:B------:R-:W-:Y:S01]  /*00f0*/  ISETP.LT.U32.AND.EX P1, PT, RZ, R9, PT, P1 ;  /* 0x00000009ff00720c */ /* 0x000fe20003f21110 */
[----:B---3--:R-:W-:-:S03]  /*0100*/  IMAD.WIDE.U32 R2, R7, UR6, R2 ;  /* 0x0000000607027c25 */ /* 0x008fc6000f8e0002 */
[----:B------:R-:W-:Y:S02]  /*0110*/  SEL R4, R7, R8, P1 ;  /* 0x0000000807047207 */ /* 0x000fe40000800000 */
[----:B------:R-:W-:-:S05]  /*0120*/  SEL R5, R9, RZ, !P1 ;  /* 0x000000ff09057207 */ /* 0x000fca0004800000 */
[----:B------:R-:W-:Y:S01]  /*0130*/  @P0 IADD3 R6, P2, PT, R2, R8, RZ ;  /* 0x0000000802060210 */ /* 0x000fe20007f5e0ff */
[----:B------:R-:W-:Y:S01]  /*0140*/  IMAD.IADD R8, R3, 0x1, R11 ;  /* 0x0000000103087824 */ /* 0x000fe200078e020b */
[C---:B------:R-:W-:Y:S01]  /*0150*/  @!P0 IADD3 R0, P1, PT, R7.reuse, R2, RZ ;  /* 0x0000000207008210 */ /* 0x040fe20007f3e0ff */
[----:B------:R-:W-:Y:S01]  /*0160*/  IMAD.WIDE.U32 R4, R7, UR6, R4 ;  /* 0x0000000607047c25 */ /* 0x000fe2000f8e0004 */
[----:B------:R-:W-:-:S03]  /*0170*/  @P0 IADD3 R0, P3, PT, R6, -0x1, RZ ;  /* 0xffffffff06000810 */ /* 0x000fc60007f7e0ff */
[----:B------:R-:W-:Y:S01]  /*0180*/  @!P0 IMAD.X R2, RZ, RZ, R8, P1 ;  /* 0x000000ffff028224 */ /* 0x000fe200008e0608 */
[----:B------:R-:W-:Y:S01]  /*0190*/  @P0 IADD3.X R2, PT, PT, R8, -0x1, R9, P3, P2 ;  /* 0xffffffff08020810 */ /* 0x000fe20001fe4409 */
[----:B------:R-:W-:Y:S01]  /*01a0*/  IMAD.IADD R11, R11, 0x1, R5 ;  /* 0x000000010b0b7824 */ /* 0x000fe200078e0205 */
[----:B------:R-:W-:Y:S01]  /*01b0*/  ISETP.GT.U32.AND P0, PT, R4, R0, PT ;  /* 0x000000000400720c */ /* 0x000fe20003f04070 */
[----:B------:R-:W-:-:S03]  /*01c0*/  IMAD.MOV.U32 R6, RZ, RZ, RZ ;  /* 0x000000ffff067224 */ /* 0x000fc600078e00ff */
[----:B------:R-:W-:-:S13]  /*01d0*/  ISETP.GT.U32.AND.EX P0, PT, R11, R2, PT, P0 ;  /* 0x000000020b00720c */ /* 0x000fda0003f04100 */
[----:B-1----:R-:W-:Y:S05]  /*01e0*/  @P0 BRA `(.L_x_1) ;  /* 0x0000003000880947 */ /* 0x002fea0003800000 */
[----:B------:R-:W0:Y:S01]  /*01f0*/  LDC.64 R8, c[0x0][0x3a8] ;  /* 0x0000ea00ff087b82 */ /* 0x000e220000000a00 */
[----:B------:R-:W-:Y:S02]  /*0200*/  IMAD.MOV.U32 R3, RZ, RZ, R4 ;  /* 0x000000ffff037224 */ /* 0x000fe400078e0004 */
[----:B------:R-:W-:Y:S01]  /*0210*/  IMAD.MOV.U32 R4, RZ, RZ, R11 ;  /* 0x000000ffff047224 */ /* 0x000fe200078e000b */
[C---:B0-----:R-:W-:Y:S01]  /*0220*/  ISETP.GE.AND P0, PT, R9.reuse, 0x2, PT ;  /* 0x000000020900780c */ /* 0x041fe20003f06270 */
[----:B------:R-:W-:-:S04]  /*0230*/  VIADD R25, R9, 0xffffffff ;  /* 0xffffffff09197836 */ /* 0x000fc80000000000 */
[----:B------:R-:W-:-:S08]  /*0240*/  IMAD R5, R25, R8, RZ ;  /* 0x0000000819057224 */ /* 0x000fd000078e02ff */
[----:B------:R-:W-:Y:S05]  /*0250*/  @!P0 BRA `(.L_x_2) ;  /* 0x0000002400488947 */ /* 0x000fea0003800000 */
[----:B------:R-:W-:Y:S01]  /*0260*/  ISETP.GE.AND P0, PT, R8, 0x1, PT ;  /* 0x000000010800780c */ /* 0x000fe20003f06270 */
[----:B------:R-:W-:-:S12]  /*0270*/  VIADD R24, R1, 0x4000 ;  /* 0x0000400001187836 */ /* 0x000fd80000000000 */
[----:B------:R-:W-:Y:S05]  /*0280*/  @!P0 BRA `(.L_x_3) ;  /* 0x0000001c006c8947 */ /* 0x000fea0003800000 */
[C---:B------:R-:W-:Y:S01]  /*0290*/  VIADD R31, R9.reuse, 0xf ;  /* 0x0000000f091f7836 */ /* 0x040fe20000000000 */
[----:B------:R-:W-:Y:S01]  /*02a0*/  SHF.R.S32.HI R10, RZ, 0x1f, R25 ;  /* 0x0000001fff0a7819 */ /* 0x000fe20000011419 */
[----:B------:R-:W-:Y:S01]  /*02b0*/  VIADD R28, R9, 0x7 ;  /* 0x00000007091c7836 */ /* 0x000fe20000000000 */
[----:B------:R-:W-:Y:S01]  /*02c0*/  LOP3.LUT R30, R8, 0x7ffffff0, RZ, 0xc0, !PT ;  /* 0x7ffffff0081e7812 */ /* 0x000fe200078ec0ff */
[-C--:B------:R-:W-:Y:S01]  /*02d0*/  IMAD.WIDE.U32 R36, R25, R7.reuse, RZ ;  /* 0x0000000719247225 */ /* 0x080fe200078e00ff */
[----:B------:R-:W-:Y:S01]  /*02e0*/  LOP3.LUT R6, R31, 0xf, RZ, 0xc0, !PT ;  /* 0x0000000f1f067812 */ /* 0x000fe200078ec0ff */
[----:B------:R-:W-:Y:S01]  /*02f0*/  BSSY.RECONVERGENT B1, `(.L_x_4) ;  /* 0x00001d3000017945 */ /* 0x000fe20003800200 */
[----:B------:R-:W-:Y:S01]  /*0300*/  LOP3.LUT R9, R28, 0x7, RZ, 0xc0, !PT ;  /* 0x000000071c097812 */ /* 0x000fe200078ec0ff */
[----:B------:R-:W-:Y:S01]  /*0310*/  IMAD R27, R10, R7, RZ ;  /* 0x000000070a1b7224 */ /* 0x000fe200078e02ff */
[----:B------:R-:W-:Y:S01]  /*0320*/  LOP3.LUT R33, R8, 0xf, RZ, 0xc0, !PT ;  /* 0x0000000f08217812 */ /* 0x000fe200078ec0ff */
[----:B------:R-:W-:Y:S01]  /*0330*/  VIADD R6, R6, 0xffffffff ;  /* 0xffffffff06067836 */ /* 0x000fe20000000000 */
[C---:B------:R-:W-:Y:S01]  /*0340*/  LOP3.LUT R32, R8.reuse, 0x7, RZ, 0xc0, !PT ;  /* 0x0000000708207812 */ /* 0x040fe200078ec0ff */
[----:B------:R-:W-:Y:S01]  /*0350*/  VIADD R9, R9, 0xffffffff ;  /* 0xffffffff09097836 */ /* 0x000fe20000000000 */
[C---:B------:R-:W-:Y:S01]  /*0360*/  LOP3.LUT R29, R8.reuse, 0x3, RZ, 0xc0, !PT ;  /* 0x00000003081d7812 */ /* 0x040fe200078ec0ff */
[----:B------:R-:W-:Y:S01]  /*0370*/  VIADD R34, R8, 0xffffffff ;  /* 0xffffffff08227836 */ /* 0x000fe20000000000 */
[----:B------:R-:W-:Y:S01]  /*0380*/  ISETP.GE.U32.AND P1, PT, R6, 0x7, PT ;  /* 0x000000070600780c */ /* 0x000fe20003f26070 */
[----:B------:R-:W-:Y:S01]  /*0390*/  IMAD.MOV.U32 R6, RZ, RZ, RZ ;  /* 0x000000ffff067224 */ /* 0x000fe200078e00ff */
[----:B------:R-:W-:Y:S01]  /*03a0*/  ISETP.GE.U32.AND P2, PT, R9, 0x3, PT ;  /* 0x000000030900780c */ /* 0x000fe20003f46070 */
[----:B------:R-:W-:Y:S01]  /*03b0*/  IMAD.IADD R27, R37, 0x1, R27 ;  /* 0x00000001251b7824 */ /* 0x000fe200078e021b */
[----:B------:R-:W-:-:S02]  /*03c0*/  LOP3.LUT R28, R28, 0x3, RZ, 0xc0, !PT ;  /* 0x000000031c1c7812 */ /* 0x000fc400078ec0ff */
[----:B------:R-:W-:-:S09]  /*03d0*/  IADD3 R26, PT, PT, -R30, RZ, RZ ;  /* 0x000000ff1e1a7210 */ /* 0x000fd20007ffe1ff */
.L_x_27:
[----:B------:R-:W-:Y:S01]  /*03e0*/  ISETP.GE.U32.AND P0, PT, R34, 0xf, PT ;  /* 0x0000000f2200780c */ /* 0x000fe20003f06070 */
[----:B-1----:R-:W-:-:S12]  /*03f0*/  IMAD.MOV.U32 R18, RZ, RZ, RZ ;  /* 0x000000ffff127224 */ /* 0x002fd800078e00ff */
[----:B0-234-:R-:W-:Y:S05]  /*0400*/  @!P0 BRA `(.L_x_5) ;  /* 0x00000000007c8947 */ /* 0x01dfea0003800000 */
[----:B------:R-:W-:Y:S02]  /*0410*/  VIADD R35, R1, 0x20 ;  /* 0x0000002001237836 */ /* 0x000fe40000000000 */
[----:B------:R-:W-:Y:S02]  /*0420*/  IMAD.MOV.U32 R39, RZ, RZ, R5 ;  /* 0x000000ffff277224 */ /* 0x000fe400078e0005 */
[----:B------:R-:W-:-:S07]  /*0430*/  IMAD.MOV.U32 R38, RZ, RZ, R26 ;  /* 0x000000ffff267224 */ /* 0x000fce00078e001a */
.L_x_6:
[----:B------:R-:W0:Y:S02]  /*0440*/  LDC.64 R40, c[0x0][0x380] ;  /* 0x0000e000ff287b82 */ /* 0x000e240000000a00 */
[----:B0-----:R-:W-:-:S05]  /*0450*/  IMAD.WIDE R40, R39, 0x4, R40 ;  /* 0x0000000427287825 */ /* 0x001fca00078e0228 */
[----:B------:R-:W2:Y:S04]  /*0460*/  LDG.E R16, desc[UR4][R40.64] ;  /* 0x0000000428107981 */ /* 0x000ea8000c1e1900 */
[----:B------:R-:W2:Y:S04]  /*0470*/  LDG.E R17, desc[UR4][R40.64+0x4] ;  /* 0x0000040428117981 */ /* 0x000ea8000c1e1900 */
[----:B------:R-:W2:Y:S04]  /*0480*/  LDG.E R18, desc[UR4][R40.64+0x8] ;  /* 0x0000080428127981 */ /* 0x000ea8000c1e1900 */
[----:B------:R-:W2:Y:S04]  /*0490*/  LDG.E R19, desc[UR4][R40.64+0xc] ;  /* 0x00000c0428137981 */ /* 0x000ea8000c1e1900 */
[----:B------:R-:W3:Y:S04]  /*04a0*/  LDG.E R8, desc[UR4][R40.64+0x10] ;  /* 0x0000100428087981 */ /* 0x000ee8000c1e1900 */
[----:B------:R-:W3:Y:S04]  /*04b0*/  LDG.E R9, desc[UR4][R40.64+0x14] ;  /* 0x0000140428097981 */ /* 0x000ee8000c1e1900 */
[----:B------:R-:W3:Y:S04]  /*04c0*/  LDG.E R10, desc[UR4][R40.64+0x18] ;  /* 0x00001804280a7981 */ /* 0x000ee8000c1e1900 */
[----:B------:R-:W3:Y:S04]  /*04d0*/  LDG.E R11, desc[UR4][R40.64+0x1c] ;  /* 0x00001c04280b7981 */ /* 0x000ee8000c1e1900 */
[----:B------:R-:W4:Y:S04]  /*04e0*/  LDG.E R12, desc[UR4][R40.64+0x20] ;  /* 0x00002004280c7981 */ /* 0x000f28000c1e1900 */
[----:B------:R-:W4:Y:S04]  /*04f0*/  LDG.E R13, desc[UR4][R40.64+0x24] ;  /* 0x00002404280d7981 */ /* 0x000f28000c1e1900 */
[----:B------:R-:W4:Y:S04]  /*0500*/  LDG.E R14, desc[UR4][R40.64+0x28] ;  /* 0x00002804280e7981 */ /* 0x000f28000c1e1900 */
[----:B------:R-:W4:Y:S04]  /*0510*/  LDG.E R15, desc[UR4][R40.64+0x2c] ;  /* 0x00002c04280f7981 */ /* 0x000f28000c1e1900 */
[----:B------:R-:W5:Y:S04]  /*0520*/  LDG.E R20, desc[UR4][R40.64+0x30] ;  /* 0x0000300428147981 */ /* 0x000f68000c1e1900 */
[----:B------:R-:W5:Y:S04]  /*0530*/  LDG.E R21, desc[UR4][R40.64+0x34] ;  /* 0x0000340428157981 */ /* 0x000f68000c1e1900 */
[----:B------:R-:W5:Y:S04]  /*0540*/  LDG.E R22, desc[UR4][R40.64+0x38] ;  /* 0x0000380428167981 */ /* 0x000f68000c1e1900 */
[----:B------:R-:W5:Y:S01]  /*0550*/  LDG.E R23, desc[UR4][R40.64+0x3c] ;  /* 0x00003c0428177981 */ /* 0x000f62000c1e1900 */
[----:B------:R-:W-:-:S05]  /*0560*/  VIADD R38, R38, 0x10 ;  /* 0x0000001026267836 */ /* 0x000fca0000000000 */
[----:B------:R-:W-:Y:S01]  /*0570*/  ISETP.NE.AND P3, PT, R38, RZ, PT ;  /* 0x000000ff2600720c */ /* 0x000fe20003f65270 */
[----:B------:R-:W-:Y:S01]  /*0580*/  VIADD R39, R39, 0x10 ;  /* 0x0000001027277836 */ /* 0x000fe20000000000 */
[----:B--2---:R-:W-:Y:S04]  /*0590*/  STL.128 [R35+-0x20], R16 ;  /* 0xffffe01023007387 */ /* 0x004fe80000100c00 */
[----:B---3--:R-:W-:Y:S04]  /*05a0*/  STL.128 [R35+-0x10], R8 ;  /* 0xfffff00823007387 */ /* 0x008fe80000100c00 */
[----:B----4-:R-:W-:Y:S04]  /*05b0*/  STL.128 [R35], R12 ;  /* 0x0000000c23007387 */ /* 0x010fe80000100c00 */
[----:B-----5:R0:W-:Y:S02]  /*05c0*/  STL.128 [R35+0x10], R20 ;  /* 0x0000101423007387 */ /* 0x0201e40000100c00 */
[----:B0-----:R-:W-:Y:S01]  /*05d0*/  VIADD R35, R35, 0x40 ;  /* 0x0000004023237836 */ /* 0x001fe20000000000 */
[----:B------:R-:W-:Y:S06]  /*05e0*/  @P3 BRA `(.L_x_6) ;  /* 0xfffffffc00943947 */ /* 0x000fec000383ffff */
[----:B------:R-:W-:-:S07]  /*05f0*/  IMAD.MOV.U32 R18, RZ, RZ, R30 ;  /* 0x000000ffff127224 */ /* 0x000fce00078e001e */
.L_x_5:
[----:B------:R-:W-:-:S13]  /*0600*/  ISETP.NE.AND P3, PT, R33, RZ, PT ;  /* 0x000000ff2100720c */ /* 0x000fda0003f65270 */
[----:B------:R-:W-:Y:S05]  /*0610*/  @!P3 BRA `(.L_x_7) ;  /* 0x0000000000c0b947 */ /* 0x000fea0003800000 */
[----:B------:R-:W-:Y:S01]  /*0620*/  VIADD R8, R33, 0xffffffff ;  /* 0xffffffff21087836 */ /* 0x000fe20000000000 */
[----:B------:R-:W-:-:S04]  /*0630*/  ISETP.NE.AND P5, PT, R32, RZ, PT ;  /* 0x000000ff2000720c */ /* 0x000fc80003fa5270 */
[----:B------:R-:W-:-:S13]  /*0640*/  ISETP.GE.U32.AND P4, PT, R8, 0x7, PT ;  /* 0x000000070800780c */ /* 0x000fda0003f86070 */
[----:B------:R-:W-:Y:S05]  /*0650*/  @!P4 BRA `(.L_x_8) ;  /* 0x00000000003cc947 */ /* 0x000fea0003800000 */
[----:B------:R-:W0:Y:S01]  /*0660*/  LDC.64 R16, c[0x0][0x380] ;  /* 0x0000e000ff107b82 */ /* 0x000e220000000a00 */
[----:B------:R-:W-:-:S04]  /*0670*/  IMAD.IADD R9, R5, 0x1, R18 ;  /* 0x0000000105097824 */ /* 0x000fc800078e0212 */
        /* <DEDUP_REMOVED lines=8> */
[----:B------:R-:W3:Y:S01]  /*0700*/  LDG.E R15, desc[UR4][R16.64+0x1c] ;  /* 0x00001c04100f7981 */ /* 0x000ee2000c1e1900 */
[----:B------:R-:W-:-:S02]  /*0710*/  IMAD R19, R18, 0x4, R1 ;  /* 0x0000000412137824 */ /* 0x000fc400078e0201 */
[----:B------:R-:W-:-:S03]  /*0720*/  VIADD R18, R18, 0x8 ;  /* 0x0000000812127836 */ /* 0x000fc60000000000 */
[----:B--2---:R0:W-:Y:S04]  /*0730*/  STL.128 [R19], R8 ;  /* 0x0000000813007387 */ /* 0x0041e80000100c00 */
[----:B---3--:R0:W-:Y:S02]  /*0740*/  STL.128 [R19+0x10], R12 ;  /* 0x0000100c13007387 */ /* 0x0081e40000100c00 */
.L_x_8:
[----:B------:R-:W-:Y:S05]  /*0750*/  @!P5 BRA `(.L_x_7) ;  /* 0x000000000070d947 */ /* 0x000fea0003800000 */
[----:B0-----:R-:W-:Y:S01]  /*0760*/  VIADD R8, R32, 0xffffffff ;  /* 0xffffffff20087836 */ /* 0x001fe20000000000 */
[----:B------:R-:W-:-:S04]  /*0770*/  ISETP.NE.AND P5, PT, R29, RZ, PT ;  /* 0x000000ff1d00720c */ /* 0x000fc80003fa5270 */
[----:B------:R-:W-:-:S13]  /*0780*/  ISETP.GE.U32.AND P4, PT, R8, 0x3, PT ;  /* 0x000000030800780c */ /* 0x000fda0003f86070 */
[----:B------:R-:W-:Y:S05]  /*0790*/  @!P4 BRA `(.L_x_9) ;  /* 0x000000000028c947 */ /* 0x000fea0003800000 */
[----:B------:R-:W0:Y:S01]  /*07a0*/  LDC.64 R12, c[0x0][0x380] ;  /* 0x0000e000ff0c7b82 */ /* 0x000e220000000a00 */
[----:B------:R-:W-:-:S05]  /*07b0*/  IADD3 R9, PT, PT, R5, R18, RZ ;  /* 0x0000001205097210 */ /* 0x000fca0007ffe0ff */
[----:B0-----:R-:W-:-:S05]  /*07c0*/  IMAD.WIDE R12, R9, 0x4, R12 ;  /* 0x00000004090c7825 */ /* 0x001fca00078e020c */
[----:B------:R-:W2:Y:S04]  /*07d0*/  LDG.E R8, desc[UR4][R12.64] ;  /* 0x000000040c087981 */ /* 0x000ea8000c1e1900 */
[----:B------:R-:W2:Y:S04]  /*07e0*/  LDG.E R9, desc[UR4][R12.64+0x4] ;  /* 0x000004040c097981 */ /* 0x000ea8000c1e1900 */
[----:B------:R-:W2:Y:S04]  /*07f0*/  LDG.E R10, desc[UR4][R12.64+0x8] ;  /* 0x000008040c0a7981 */ /* 0x000ea8000c1e1900 */
[----:B------:R-:W2:Y:S01]  /*0800*/  LDG.E R11, desc[UR4][R12.64+0xc] ;  /* 0x00000c040c0b7981 */ /* 0x000ea2000c1e1900 */
[----:B------:R-:W-:-:S02]  /*0810*/  IMAD R14, R18, 0x4, R1 ;  /* 0x00000004120e7824 */ /* 0x000fc400078e0201 */
[----:B------:R-:W-:-:S03]  /*0820*/  VIADD R18, R18, 0x4 ;  /* 0x0000000412127836 */ /* 0x000fc60000000000 */
[----:B--2---:R0:W-:Y:S04]  /*0830*/  STL.128 [R14], R8 ;  /* 0x000000080e007387 */ /* 0x0041e80000100c00 */
.L_x_9:
[----:B------:R-:W-:Y:S05]  /*0840*/  @!P5 BRA `(.L_x_7) ;  /* 0x000000000034d947 */ /* 0x000fea0003800000 */
[----:B0-----:R-:W0:Y:S01]  /*0850*/  LDC.64 R8, c[0x0][0x380] ;  /* 0x0000e000ff087b82 */ /* 0x001e220000000a00 */
[----:B------:R-:W-:-:S04]  /*0860*/  IMAD.IADD R11, R5, 0x1, R18 ;  /* 0x00000001050b7824 */ /* 0x000fc800078e0212 */
[----:B0-----:R-:W-:-:S05]  /*0870*/  IMAD.WIDE R8, R11, 0x4, R8 ;  /* 0x000000040b087825 */ /* 0x001fca00078e0208 */
[----:B------:R-:W2:Y:S01]  /*0880*/  LDG.E R10, desc[UR4][R8.64] ;  /* 0x00000004080a7981 */ /* 0x000ea2000c1e1900 */
[----:B------:R-:W-:Y:S01]  /*0890*/  IMAD R11, R18, 0x4, R1 ;  /* 0x00000004120b7824 */ /* 0x000fe200078e0201 */
[----:B------:R-:W-:-:S04]  /*08a0*/  ISETP.NE.AND P4, PT, R29, 0x1, PT ;  /* 0x000000011d00780c */ /* 0x000fc80003f85270 */
[----:B--2---:R1:W-:Y:S09]  /*08b0*/  STL [R11], R10 ;  /* 0x0000000a0b007387 */ /* 0x0043f20000100800 */
[----:B------:R-:W-:Y:S05]  /*08c0*/  @!P4 BRA `(.L_x_7) ;  /* 0x000000000014c947 */ /* 0x000fea0003800000 */
[----:B------:R-:W-:Y:S01]  /*08d0*/  ISETP.NE.AND P4, PT, R29, 0x2, PT ;  /* 0x000000021d00780c */ /* 0x000fe20003f85270 */
[----:B-1----:R-:W2:-:S12]  /*08e0*/  LDG.E R10, desc[UR4][R8.64+0x4] ;  /* 0x00000404080a7981 */ /* 0x002e98000c1e1900 */
[----:B------:R-:W3:Y:S04]  /*08f0*/  @P4 LDG.E R12, desc[UR4][R8.64+0x8] ;  /* 0x00000804080c4981 */ /* 0x000ee8000c1e1900 */
[----:B--2---:R2:W-:Y:S04]  /*0900*/  STL [R11+0x4], R10 ;  /* 0x0000040a0b007387 */ /* 0x0045e80000100800 */
[----:B---3--:R2:W-:Y:S02]  /*0910*/  @P4 STL [R11+0x8], R12 ;  /* 0x0000080c0b004387 */ /* 0x0085e40000100800 */
.L_x_7:
[----:B------:R-:W-:-:S07]  /*0920*/  IMAD.MOV.U32 R18, RZ, RZ, RZ ;  /* 0x000000ffff127224 */ /* 0x000fce00078e00ff */
.L_x_15:
[----:B0-----:R-:W-:Y:S01]  /*0930*/  SHF.R.U64 R8, R3, R18, R4 ;  /* 0x0000001203087219 */ /* 0x001fe20000001204 */
[----:B-1234-:R-:W-:Y:S01]  /*0940*/  IMAD R10, R18, 0x4, R24 ;  /* 0x00000004120a7824 */ /* 0x01efe200078e0218 */
[----:B------:R-:W0:Y:S01]  /*0950*/  LDCU UR6, c[0x0][0x3a8] ;  /* 0x00007500ff0677ac */ /* 0x000e220008000800 */
[----:B------:R-:W-:Y:S02]  /*0960*/  IMAD.MOV.U32 R13, RZ, RZ, RZ ;  /* 0x000000ffff0d7224 */ /* 0x000fe400078e00ff */
[----:B------:R-:W-:-:S05]  /*0970*/  IMAD.SHL.U32 R8, R8, 0x2, RZ ;  /* 0x0000000208087824 */ /* 0x000fca00078e00ff */
[----:B------:R-:W-:-:S05]  /*0980*/  LOP3.LUT R8, R8, 0x2, RZ, 0xc0, !PT ;  /* 0x0000000208087812 */ /* 0x000fca00078ec0ff */
[----:B------:R-:W-:-:S05]  /*0990*/  VIADD R17, R8, 0xffffffff ;  /* 0xffffffff08117836 */ /* 0x000fca0000000000 */
[----:B------:R1:W-:Y:S01]  /*09a0*/  STL [R10], R17 ;  /* 0x000000110a007387 */ /* 0x0003e20000100800 */
[C---:B0-----:R-:W-:Y:S02]  /*09b0*/  IMAD R16, R18.reuse, UR6, RZ ;  /* 0x0000000612107c24 */ /* 0x041fe4000f8e02ff */
[----:B------:R-:W-:-:S05]  /*09c0*/  VIADD R18, R18, 0x1 ;  /* 0x0000000112127836 */ /* 0x000fca0000000000 */
[----:B------:R-:W-:Y:S01]  /*09d0*/  ISETP.NE.AND P4, PT, R18, R25, PT ;  /* 0x000000191200720c */ /* 0x000fe20003f85270 */
[----:B------:R-:W-:-:S12]  /*09e0*/  @!P0 BRA `(.L_x_10) ;  /* 0x0000000000c48947 */ /* 0x000fd80003800000 */
[----:B------:R-:W-:-:S07]  /*09f0*/  IMAD.MOV.U32 R21, RZ, RZ, RZ ;  /* 0x000000ffff157224 */ /* 0x000fce00078e00ff */
.L_x_11:
[----:B0-----:R-:W0:Y:S01]  /*0a00*/  LDC.64 R22, c[0x0][0x380] ;  /* 0x0000e000ff167b82 */ /* 0x001e220000000a00 */
[----:B------:R-:W-:Y:S02]  /*0a10*/  IMAD.IADD R9, R16, 0x1, R21 ;  /* 0x0000000110097824 */ /* 0x000fe400078e0215 */
[----:B------:R-:W-:Y:S02]  /*0a20*/  IMAD R19, R21, 0x4, R1 ;  /* 0x0000000415137824 */ /* 0x000fe400078e0201 */
[----:B0-----:R-:W-:-:S03]  /*0a30*/  IMAD.WIDE.U32 R22, R9, 0x4, R22 ;  /* 0x0000000409167825 */ /* 0x001fc600078e0016 */
[----:B-1----:R-:W2:Y:S04]  /*0a40*/  LDL.128 R8, [R19] ;  /* 0x0000000013087983 */ /* 0x002ea80000100c00 */
[----:B------:R-:W2:Y:S04]  /*0a50*/  LDG.E R14, desc[UR4][R22.64] ;  /* 0x00000004160e7981 */ /* 0x000ea8000c1e1900 */
[----:B------:R-:W3:Y:S04]  /*0a60*/  LDG.E R20, desc[UR4][R22.64+0x4] ;  /* 0x0000040416147981 */ /* 0x000ee8000c1e1900 */
[----:B------:R-:W4:Y:S04]  /*0a70*/  LDG.E R13, desc[UR4][R22.64+0x8] ;  /* 0x00000804160d7981 */ /* 0x000f28000c1e1900 */
[----:B------:R-:W5:Y:S04]  /*0a80*/  LDG.E R12, desc[UR4][R22.64+0xc] ;  /* 0x00000c04160c7981 */ /* 0x000f68000c1e1900 */
[----:B------:R-:W5:Y:S04]  /*0a90*/  LDG.E R38, desc[UR4][R22.64+0x10] ;  /* 0x0000100416267981 */ /* 0x000f68000c1e1900 */
[----:B------:R-:W5:Y:S04]  /*0aa0*/  LDG.E R40, desc[UR4][R22.64+0x14] ;  /* 0x0000140416287981 */ /* 0x000f68000c1e1900 */
[----:B------:R-:W5:Y:S01]  /*0ab0*/  LDG.E R35, desc[UR4][R22.64+0x18] ;  /* 0x0000180416237981 */ /* 0x000f62000c1e1900 */
[----:B--2---:R-:W-:-:S02]  /*0ac0*/  IMAD R8, R17, R14, R8 ;  /* 0x0000000e11087224 */ /* 0x004fc400078e0208 */
[C---:B---3--:R-:W-:Y:S02]  /*0ad0*/  IMAD R9, R17.reuse, R20, R9 ;  /* 0x0000001411097224 */ /* 0x048fe400078e0209 */
[----:B------:R-:W2:Y:S01]  /*0ae0*/  LDG.E R20, desc[UR4][R22.64+0x1c] ;  /* 0x00001c0416147981 */ /* 0x000ea2000c1e1900 */
[C---:B----4-:R-:W-:Y:S02]  /*0af0*/  IMAD R10, R17.reuse, R13, R10 ;  /* 0x0000000d110a7224 */ /* 0x050fe400078e020a */
[C---:B-----5:R-:W-:Y:S02]  /*0b00*/  IMAD R11, R17.reuse, R12, R11 ;  /* 0x0000000c110b7224 */ /* 0x060fe400078e020b */
[----:B------:R-:W3:Y:S04]  /*0b10*/  LDL.128 R12, [R19+0x10] ;  /* 0x00001000130c7983 */ /* 0x000ee80000100c00 */
[----:B------:R0:W-:Y:S04]  /*0b20*/  STL.128 [R19], R8 ;  /* 0x0000000813007387 */ /* 0x0001e80000100c00 */
[----:B0-----:R-:W4:Y:S01]  /*0b30*/  LDL.128 R8, [R19+0x20] ;  /* 0x0000200013087983 */ /* 0x001f220000100c00 */
[----:B---3--:R-:W-:-:S02]  /*0b40*/  IMAD R12, R17, R38, R12 ;  /* 0x00000026110c7224 */ /* 0x008fc400078e020c */
[C---:B------:R-:W-:Y:S01]  /*0b50*/  IMAD R13, R17.reuse, R40, R13 ;  /* 0x00000028110d7224 */ /* 0x040fe200078e020d */
[----:B------:R-:W4:Y:S01]  /*0b60*/  LDG.E R38, desc[UR4][R22.64+0x20] ;  /* 0x0000200416267981 */ /* 0x000f22000c1e1900 */
[C---:B------:R-:W-:Y:S02]  /*0b70*/  IMAD R14, R17.reuse, R35, R14 ;  /* 0x00000023110e7224 */ /* 0x040fe400078e020e */
[C---:B--2---:R-:W-:Y:S01]  /*0b80*/  IMAD R15, R17.reuse, R20, R15 ;  /* 0x00000014110f7224 */ /* 0x044fe200078e020f */
[----:B------:R-:W2:Y:S04]  /*0b90*/  LDG.E R40, desc[UR4][R22.64+0x24] ;  /* 0x0000240416287981 */ /* 0x000ea8000c1e1900 */
[----:B------:R-:W3:Y:S04]  /*0ba0*/  LDG.E R35, desc[UR4][R22.64+0x28] ;  /* 0x0000280416237981 */ /* 0x000ee8000c1e1900 */
[----:B------:R-:W5:Y:S04]  /*0bb0*/  LDG.E R20, desc[UR4][R22.64+0x2c] ;  /* 0x00002c0416147981 */ /* 0x000f68000c1e1900 */
[----:B------:R0:W-:Y:S04]  /*0bc0*/  STL.128 [R19+0x10], R12 ;  /* 0x0000100c13007387 */ /* 0x0001e80000100c00 */
[----:B0-----:R-:W5:Y:S01]  /*0bd0*/  LDL.128 R12, [R19+0x30] ;  /* 0x00003000130c7983 */ /* 0x001f620000100c00 */
[----:B----4-:R-:W-:-:S03]  /*0be0*/  IMAD R8, R17, R38, R8 ;  /* 0x0000002611087224 */ /* 0x010fc600078e0208 */
[----:B------:R-:W4:Y:S01]  /*0bf0*/  LDG.E R38, desc[UR4][R22.64+0x34] ;  /* 0x0000340416267981 */ /* 0x000f22000c1e1900 */
[----:B--2---:R-:W-:-:S03]  /*0c00*/  IMAD R9, R17, R40, R9 ;  /* 0x0000002811097224 */ /* 0x004fc600078e0209 */
[----:B------:R-:W2:Y:S01]  /*0c10*/  LDG.E R40, desc[UR4][R22.64+0x3c] ;  /* 0x00003c0416287981 */ /* 0x000ea2000c1e1900 */
[----:B---3--:R-:W-:-:S03]  /*0c20*/  IMAD R10, R17, R35, R10 ;  /* 0x00000023110a7224 */ /* 0x008fc600078e020a */
[----:B------:R-:W3:Y:S01]  /*0c30*/  LDG.E R35, desc[UR4][R22.64+0x30] ;  /* 0x0000300416237981 */ /* 0x000ee2000c1e1900 */
[----:B-----5:R-:W-:-:S03]  /*0c40*/  IMAD R11, R17, R20, R11 ;  /* 0x00000014110b7224 */ /* 0x020fc600078e020b */
[----:B------:R-:W5:Y:S01]  /*0c50*/  LDG.E R20, desc[UR4][R22.64+0x38] ;  /* 0x0000380416147981 */ /* 0x000f62000c1e1900 */
[----:B------:R-:W-:-:S03]  /*0c60*/  VIADD R21, R21, 0x10 ;  /* 0x0000001015157836 */ /* 0x000fc60000000000 */
[----:B------:R0:W-:Y:S02]  /*0c70*/  STL.128 [R19+0x20], R8 ;  /* 0x0000200813007387 */ /* 0x0001e40000100c00 */
[----:B------:R-:W-:Y:S01]  /*0c80*/  ISETP.NE.AND P5, PT, R21, R30, PT ;  /* 0x0000001e1500720c */ /* 0x000fe20003fa5270 */
[C---:B----4-:R-:W-:Y:S02]  /*0c90*/  IMAD R13, R17.reuse, R38, R13 ;  /* 0x00000026110d7224 */ /* 0x050fe400078e020d */
[C---:B--2---:R-:W-:Y:S02]  /*0ca0*/  IMAD R15, R17.reuse, R40, R15 ;  /* 0x00000028110f7224 */ /* 0x044fe400078e020f */
[C---:B---3--:R-:W-:Y:S02]  /*0cb0*/  IMAD R12, R17.reuse, R35, R12 ;  /* 0x00000023110c7224 */ /* 0x048fe400078e020c */
[----:B-----5:R-:W-:-:S05]  /*0cc0*/  IMAD R14, R17, R20, R14 ;  /* 0x00000014110e7224 */ /* 0x020fca00078e020e */
[----:B------:R0:W-:Y:S01]  /*0cd0*/  STL.128 [R19+0x30], R12 ;  /* 0x0000300c13007387 */ /* 0x0001e20000100c00 */
[----:B------:R-:W-:Y:S05]  /*0ce0*/  @P5 BRA `(.L_x_11) ;  /* 0xfffffffc00445947 */ /* 0x000fea000383ffff */
[----:B0-----:R-:W-:-:S07]  /*0cf0*/  MOV R13, R30 ;  /* 0x0000001e000d7202 */ /* 0x001fce0000000f00 */
.L_x_10:
[----:B------:R-:W-:Y:S05]  /*0d00*/  @!P3 BRA `(.L_x_12) ;  /* 0x000000040098b947 */ /* 0x000fea0003800000 */
[----:B------:R-:W-:-:S05]  /*0d10*/  VIADD R8, R33, 0xffffffff ;  /* 0xffffffff21087836 */ /* 0x000fca0000000000 */
[----:B------:R-:W-:-:S13]  /*0d20*/  ISETP.GE.U32.AND P5, PT, R8, 0x7, PT ;  /* 0x000000070800780c */ /* 0x000fda0003fa6070 */
[----:B------:R-:W-:Y:S05]  /*0d30*/  @!P5 BRA `(.L_x_13) ;  /* 0x0000000000a8d947 */ /* 0x000fea0003800000 */
[----:B-1----:R-:W0:Y:S01]  /*0d40*/  LDC.64 R10, c[0x0][0x380] ;  /* 0x0000e000ff0a7b82 */ /* 0x002e220000000a00 */
[C---:B------:R-:W-:Y:S01]  /*0d50*/  IMAD.IADD R15, R16.reuse, 0x1, R13 ;  /* 0x00000001100f7824 */ /* 0x040fe200078e020d */
[----:B------:R-:W-:Y:S01]  /*0d60*/  IADD3 R14, P5, PT, R16, R13, RZ ;  /* 0x0000000d100e7210 */ /* 0x000fe20007fbe0ff */
[----:B------:R-:W-:-:S05]  /*0d70*/  IMAD R12, R13, 0x4, R1 ;  /* 0x000000040d0c7824 */ /* 0x000fca00078e0201 */
[----:B------:R-:W1:Y:S01]  /*0d80*/  LDC.64 R8, c[0x0][0x380] ;  /* 0x0000e000ff087b82 */ /* 0x000e620000000a00 */
[----:B------:R-:W2:Y:S04]  /*0d90*/  LDL R19, [R12+0x4] ;  /* 0x000004000c137983 */ /* 0x000ea80000100800 */
[----:B------:R-:W3:Y:S04]  /*0da0*/  LDL R21, [R12+0x8] ;  /* 0x000008000c157983 */ /* 0x000ee80000100800 */
[----:B------:R-:W4:Y:S01]  /*0db0*/  LDL R23, [R12+0xc] ;  /* 0x00000c000c177983 */ /* 0x000f220000100800 */
[----:B0-----:R-:W-:-:S04]  /*0dc0*/  IMAD.WIDE.U32 R10, R15, 0x4, R10 ;  /* 0x000000040f0a7825 */ /* 0x001fc800078e000a */
[----:B------:R-:W-:Y:S02]  /*0dd0*/  IMAD.X R15, RZ, RZ, RZ, P5 ;  /* 0x000000ffff0f7224 */ /* 0x000fe400028e06ff */
[----:B------:R-:W5:Y:S01]  /*0de0*/  LDG.E R10, desc[UR4][R10.64] ;  /* 0x000000040a0a7981 */ /* 0x000f62000c1e1900 */
[----:B-1----:R-:W-:-:S04]  /*0df0*/  LEA R8, P6, R14, R8, 0x2 ;  /* 0x000000080e087211 */ /* 0x002fc800078c10ff */
[----:B------:R-:W-:Y:S02]  /*0e00*/  LEA.HI.X R9, R14, R9, R15, 0x2, P6 ;  /* 0x000000090e097211 */ /* 0x000fe400030f140f */
[----:B------:R-:W5:Y:S04]  /*0e10*/  LDL R14, [R12] ;  /* 0x000000000c0e7983 */ /* 0x000f680000100800 */
[----:B------:R-:W2:Y:S04]  /*0e20*/  LDG.E R20, desc[UR4][R8.64+0x4] ;  /* 0x0000040408147981 */ /* 0x000ea8000c1e1900 */
[----:B------:R-:W3:Y:S04]  /*0e30*/  LDG.E R22, desc[UR4][R8.64+0x8] ;  /* 0x0000080408167981 */ /* 0x000ee8000c1e1900 */
[----:B------:R-:W4:Y:S04]  /*0e40*/  LDG.E R40, desc[UR4][R8.64+0xc] ;  /* 0x00000c0408287981 */ /* 0x000f28000c1e1900 */
[----:B------:R-:W4:Y:S01]  /*0e50*/  LDG.E R38, desc[UR4][R8.64+0x1c] ;  /* 0x00001c0408267981 */ /* 0x000f22000c1e1900 */
[----:B-----5:R-:W-:-:S03]  /*0e60*/  IMAD R15, R17, R10, R14 ;  /* 0x0000000a110f7224 */ /* 0x020fc600078e020e */
[----:B------:R-:W5:Y:S04]  /*0e70*/  LDL R14, [R12+0x10] ;  /* 0x000010000c0e7983 */ /* 0x000f680000100800 */
[----:B------:R-:W5:Y:S01]  /*0e80*/  LDG.E R10, desc[UR4][R8.64+0x10] ;  /* 0x00001004080a7981 */ /* 0x000f62000c1e1900 */
[C---:B--2---:R-:W-:Y:S02]  /*0e90*/  IMAD R19, R17.reuse, R20, R19 ;  /* 0x0000001411137224 */ /* 0x044fe400078e0213 */
[C---:B---3--:R-:W-:Y:S01]  /*0ea0*/  IMAD R21, R17.reuse, R22, R21 ;  /* 0x0000001611157224 */ /* 0x048fe200078e0215 */
[----:B------:R5:W-:Y:S01]  /*0eb0*/  STL [R12], R15 ;  /* 0x0000000f0c007387 */ /* 0x000be20000100800 */
[----:B----4-:R-:W-:-:S03]  /*0ec0*/  IMAD R11, R17, R40, R23 ;  /* 0x00000028110b7224 */ /* 0x010fc600078e0217 */
[----:B------:R-:W2:Y:S04]  /*0ed0*/  LDG.E R22, desc[UR4][R8.64+0x14] ;  /* 0x0000140408167981 */ /* 0x000ea8000c1e1900 */
[----:B------:R-:W3:Y:S04]  /*0ee0*/  LDG.E R20, desc[UR4][R8.64+0x18] ;  /* 0x0000180408147981 */ /* 0x000ee8000c1e1900 */
[----:B------:R-:W2:Y:S01]  /*0ef0*/  LDL R23, [R12+0x14] ;  /* 0x000014000c177983 */ /* 0x000ea20000100800 */
[----:B-----5:R-:W-:-:S03]  /*0f00*/  IMAD R15, R17, R10, R14 ;  /* 0x0000000a110f7224 */ /* 0x020fc600078e020e */
[----:B------:R-:W3:Y:S04]  /*0f10*/  LDL R10, [R12+0x18] ;  /* 0x000018000c0a7983 */ /* 0x000ee80000100800 */
[----:B------:R-:W4:Y:S04]  /*0f20*/  LDL R14, [R12+0x1c] ;  /* 0x00001c000c0e7983 */ /* 0x000f280000100800 */
[----:B------:R3:W-:Y:S04]  /*0f30*/  STL [R12+0x4], R19 ;  /* 0x000004130c007387 */ /* 0x0007e80000100800 */
[----:B------:R4:W-:Y:S01]  /*0f40*/  STL [R12+0x8], R21 ;  /* 0x000008150c007387 */ /* 0x0009e20000100800 */
[----:B--2---:R-:W-:-:S03]  /*0f50*/  IMAD R23, R17, R22, R23 ;  /* 0x0000001611177224 */ /* 0x004fc600078e0217 */
[----:B------:R0:W-:Y:S04]  /*0f60*/  STL [R12+0xc], R11 ;  /* 0x00000c0b0c007387 */ /* 0x0001e80000100800 */
[----:B------:R0:W-:Y:S04]  /*0f70*/  STL [R12+0x10], R15 ;  /* 0x0000100f0c007387 */ /* 0x0001e80000100800 */
[----:B------:R0:W-:Y:S01]  /*0f80*/  STL [R12+0x14], R23 ;  /* 0x000014170c007387 */ /* 0x0001e20000100800 */
[----:B------:R-:W-:Y:S02]  /*0f90*/  VIADD R13, R13, 0x8 ;  /* 0x000000080d0d7836 */ /* 0x000fe40000000000 */
[----:B---3--:R-:W-:-:S02]  /*0fa0*/  IMAD R19, R17, R20, R10 ;  /* 0x0000001411137224 */ /* 0x008fc400078e020a */
[----:B----4-:R-:W-:-:S03]  /*0fb0*/  IMAD R21, R17, R38, R14 ;  /* 0x0000002611157224 */ /* 0x010fc600078e020e */
[----:B------:R0:W-:Y:S04]  /*0fc0*/  STL [R12+0x18], R19 ;  /* 0x000018130c007387 */ /* 0x0001e80000100800 */
[----:B------:R0:W-:Y:S02]  /*0fd0*/  STL [R12+0x1c], R21 ;  /* 0x00001c150c007387 */ /* 0x0001e40000100800 */
.L_x_13:
[----:B------:R-:W-:-:S13]  /*0fe0*/  ISETP.NE.AND P5, PT, R32, RZ, PT ;  /* 0x000000ff2000720c */ /* 0x000fda0003fa5270 */
[----:B------:R-:W-:Y:S05]  /*0ff0*/  @!P5 BRA `(.L_x_12) ;  /* 0x0000000000dcd947 */ /* 0x000fea0003800000 */
[----:B------:R-:W-:-:S05]  /*1000*/  VIADD R8, R32, 0xffffffff ;  /* 0xffffffff20087836 */ /* 0x000fca0000000000 */
[----:B------:R-:W-:-:S13]  /*1010*/  ISETP.GE.U32.AND P5, PT, R8, 0x3, PT ;  /* 0x000000030800780c */ /* 0x000fda0003fa6070 */
[----:B------:R-:W-:Y:S05]  /*1020*/  @!P5 BRA `(.L_x_14) ;  /* 0x000000000068d947 */ /* 0x000fea0003800000 */
[----:B------:R-:W2:Y:S01]  /*1030*/  LDC.64 R8, c[0x0][0x380] ;  /* 0x0000e000ff087b82 */ /* 0x000ea20000000a00 */
[C---:B0-----:R-:W-:Y:S01]  /*1040*/  IADD3 R12, P5, PT, R16.reuse, R13, RZ ;  /* 0x0000000d100c7210 */ /* 0x041fe20007fbe0ff */
[----:B------:R-:W-:-:S04]  /*1050*/  IMAD.IADD R15, R16, 0x1, R13 ;  /* 0x00000001100f7824 */ /* 0x000fc800078e020d */
[----:B------:R-:W-:Y:S02]  /*1060*/  IMAD.X R14, RZ, RZ, RZ, P5 ;  /* 0x000000ffff0e7224 */ /* 0x000fe400028e06ff */
[----:B-1----:R-:W0:Y:S01]  /*1070*/  LDC.64 R10, c[0x0][0x380] ;  /* 0x0000e000ff0a7b82 */ /* 0x002e220000000a00 */
[----:B--2---:R-:W-:-:S04]  /*1080*/  LEA R8, P6, R12, R8, 0x2 ;  /* 0x000000080c087211 */ /* 0x004fc800078c10ff */
[----:B------:R-:W-:Y:S01]  /*1090*/  LEA.HI.X R9, R12, R9, R14, 0x2, P6 ;  /* 0x000000090c097211 */ /* 0x000fe200030f140e */
[----:B------:R-:W-:Y:S02]  /*10a0*/  IMAD R12, R13, 0x4, R1 ;  /* 0x000000040d0c7824 */ /* 0x000fe400078e0201 */
[----:B0-----:R-:W-:Y:S02]  /*10b0*/  IMAD.WIDE.U32 R10, R15, 0x4, R10 ;  /* 0x000000040f0a7825 */ /* 0x001fe400078e000a */
[----:B------:R-:W2:Y:S04]  /*10c0*/  LDG.E R19, desc[UR4][R8.64+0x4] ;  /* 0x0000040408137981 */ /* 0x000ea8000c1e1900 */
[----:B------:R-:W3:Y:S04]  /*10d0*/  LDG.E R14, desc[UR4][R8.64+0x8] ;  /* 0x00000804080e7981 */ /* 0x000ee8000c1e1900 */
[----:B------:R-:W4:Y:S04]  /*10e0*/  LDG.E R10, desc[UR4][R10.64] ;  /* 0x000000040a0a7981 */ /* 0x000f28000c1e1900 */
[----:B------:R-:W5:Y:S04]  /*10f0*/  LDG.E R23, desc[UR4][R8.64+0xc] ;  /* 0x00000c0408177981 */ /* 0x000f68000c1e1900 */
[----:B------:R-:W4:Y:S04]  /*1100*/  LDL R20, [R12] ;  /* 0x000000000c147983 */ /* 0x000f280000100800 */
[----:B------:R-:W2:Y:S04]  /*1110*/  LDL R22, [R12+0x4] ;  /* 0x000004000c167983 */ /* 0x000ea80000100800 */
[----:B------:R-:W3:Y:S04]  /*1120*/  LDL R21, [R12+0x8] ;  /* 0x000008000c157983 */ /* 0x000ee80000100800 */
[----:B------:R-:W5:Y:S01]  /*1130*/  LDL R38, [R12+0xc] ;  /* 0x00000c000c267983 */ /* 0x000f620000100800 */
[----:B------:R-:W-:-:S02]  /*1140*/  VIADD R13, R13, 0x4 ;  /* 0x000000040d0d7836 */ /* 0x000fc40000000000 */
[C---:B----4-:R-:W-:Y:S02]  /*1150*/  IMAD R15, R17.reuse, R10, R20 ;  /* 0x0000000a110f7224 */ /* 0x050fe400078e0214 */
[C---:B--2---:R-:W-:Y:S02]  /*1160*/  IMAD R19, R17.reuse, R19, R22 ;  /* 0x0000001311137224 */ /* 0x044fe400078e0216 */
[C---:B---3--:R-:W-:Y:S02]  /*1170*/  IMAD R21, R17.reuse, R14, R21 ;  /* 0x0000000e11157224 */ /* 0x048fe400078e0215 */
[----:B-----5:R-:W-:Y:S01]  /*1180*/  IMAD R11, R17, R23, R38 ;  /* 0x00000017110b7224 */ /* 0x020fe200078e0226 */
[----:B------:R2:W-:Y:S04]  /*1190*/  STL [R12], R15 ;  /* 0x0000000f0c007387 */ /* 0x0005e80000100800 */
[----:B------:R2:W-:Y:S04]  /*11a0*/  STL [R12+0x4], R19 ;  /* 0x000004130c007387 */ /* 0x0005e80000100800 */
[----:B------:R2:W-:Y:S04]  /*11b0*/  STL [R12+0x8], R21 ;  /* 0x000008150c007387 */ /* 0x0005e80000100800 */
[----:B------:R2:W-:Y:S02]  /*11c0*/  STL [R12+0xc], R11 ;  /* 0x00000c0b0c007387 */ /* 0x0005e40000100800 */
.L_x_14:
[----:B------:R-:W-:-:S13]  /*11d0*/  ISETP.NE.AND P5, PT, R29, RZ, PT ;  /* 0x000000ff1d00720c */ /* 0x000fda0003fa5270 */
[----:B------:R-:W-:Y:S05]  /*11e0*/  @!P5 BRA `(.L_x_12) ;  /* 0x000000000060d947 */ /* 0x000fea0003800000 */
[----:B------:R-:W3:Y:S01]  /*11f0*/  LDC.64 R8, c[0x0][0x380] ;  /* 0x0000e000ff087b82 */ /* 0x000ee20000000a00 */
[----:B0-2---:R-:W-:Y:S02]  /*1200*/  IMAD.IADD R11, R16, 0x1, R13 ;  /* 0x00000001100b7824 */ /* 0x005fe400078e020d */
[----:B-1----:R-:W-:Y:S02]  /*1210*/  IMAD R10, R13, 0x4, R1 ;  /* 0x000000040d0a7824 */ /* 0x002fe400078e0201 */
[----:B---3--:R-:W-:-:S03]  /*1220*/  IMAD.WIDE.U32 R8, R11, 0x4, R8 ;  /* 0x000000040b087825 */ /* 0x008fc600078e0008 */
[----:B------:R-:W2:Y:S04]  /*1230*/  LDL R11, [R10] ;  /* 0x000000000a0b7983 */ /* 0x000ea80000100800 */
[----:B------:R-:W2:Y:S01]  /*1240*/  LDG.E R8, desc[UR4][R8.64] ;  /* 0x0000000408087981 */ /* 0x000ea2000c1e1900 */
[----:B------:R-:W-:Y:S01]  /*1250*/  ISETP.NE.AND P5, PT, R29, 0x1, PT ;  /* 0x000000011d00780c */ /* 0x000fe20003fa5270 */
[----:B--2---:R-:W-:-:S05]  /*1260*/  IMAD R11, R17, R8, R11 ;  /* 0x00000008110b7224 */ /* 0x004fca00078e020b */
[----:B------:R3:W-:Y:S07]  /*1270*/  STL [R10], R11 ;  /* 0x0000000b0a007387 */ /* 0x0007ee0000100800 */
[----:B------:R-:W-:Y:S05]  /*1280*/  @!P5 BRA `(.L_x_12) ;  /* 0x000000000038d947 */ /* 0x000fea0003800000 */
[----:B------:R-:W0:Y:S01]  /*1290*/  LDC.64 R8, c[0x0][0x380] ;  /* 0x0000e000ff087b82 */ /* 0x000e220000000a00 */
[----:B------:R-:W-:Y:S02]  /*12a0*/  IADD3 R16, P6, PT, R16, R13, RZ ;  /* 0x0000000d10107210 */ /* 0x000fe40007fde0ff */
[----:B------:R-:W-:-:S03]  /*12b0*/  ISETP.NE.AND P5, PT, R29, 0x2, PT ;  /* 0x000000021d00780c */ /* 0x000fc60003fa5270 */
[----:B---3--:R-:W-:-:S10]  /*12c0*/  IMAD.X R11, RZ, RZ, RZ, P6 ;  /* 0x000000ffff0b7224 */ /* 0x008fd400030e06ff */
[----:B------:R-:W2:Y:S01]  /*12d0*/  @P5 LDL R13, [R10+0x8] ;  /* 0x000008000a0d5983 */ /* 0x000ea20000100800 */
[----:B0-----:R-:W-:-:S04]  /*12e0*/  LEA R8, P6, R16, R8, 0x2 ;  /* 0x0000000810087211 */ /* 0x001fc800078c10ff */
[----:B------:R-:W-:Y:S02]  /*12f0*/  LEA.HI.X R9, R16, R9, R11, 0x2, P6 ;  /* 0x0000000910097211 */ /* 0x000fe400030f140b */
[----:B------:R-:W3:Y:S04]  /*1300*/  LDL R11, [R10+0x4] ;  /* 0x000004000a0b7983 */ /* 0x000ee80000100800 */
[----:B------:R-:W3:Y:S04]  /*1310*/  LDG.E R12, desc[UR4][R8.64+0x4] ;  /* 0x00000404080c7981 */ /* 0x000ee8000c1e1900 */
[----:B------:R-:W2:Y:S01]  /*1320*/  @P5 LDG.E R14, desc[UR4][R8.64+0x8] ;  /* 0x00000804080e5981 */ /* 0x000ea2000c1e1900 */
[----:B---3--:R-:W-:-:S02]  /*1330*/  IMAD R11, R17, R12, R11 ;  /* 0x0000000c110b7224 */ /* 0x008fc400078e020b */
[----:B--2---:R-:W-:-:S03]  /*1340*/  @P5 IMAD R17, R17, R14, R13 ;  /* 0x0000000e11115224 */ /* 0x004fc600078e020d */
[----:B------:R4:W-:Y:S04]  /*1350*/  STL [R10+0x4], R11 ;  /* 0x0000040b0a007387 */ /* 0x0009e80000100800 */
[----:B------:R4:W-:Y:S02]  /*1360*/  @P5 STL [R10+0x8], R17 ;  /* 0x000008110a005387 */ /* 0x0009e40000100800 */
.L_x_12:
[----:B------:R-:W-:Y:S05]  /*1370*/  @P4 BRA `(.L_x_15) ;  /* 0xfffffff4006c4947 */ /* 0x000fea000383ffff */
[----:B------:R-:W-:Y:S02]  /*1380*/  HFMA2 R16, -RZ, RZ, 0, 0 ;  /* 0x00000000ff107431 */ /* 0x000fe400000001ff */
[----:B------:R-:W-:Y:S01]  /*1390*/  IMAD.MOV.U32 R35, RZ, RZ, RZ ;  /* 0x000000ffff237224 */ /* 0x000fe200078e00ff */
[----:B------:R-:W-:Y:S06]  /*13a0*/  @!P0 BRA `(.L_x_16) ;  /* 0x00000000009c8947 */ /* 0x000fec0003800000 */
[----:B------:R-:W-:Y:S02]  /*13b0*/  IMAD.MOV.U32 R35, RZ, RZ, RZ ;  /* 0x000000ffff237224 */ /* 0x000fe400078e00ff */
[----:B------:R-:W-:-:S07]  /*13c0*/  IMAD.MOV.U32 R38, RZ, RZ, RZ ;  /* 0x000000ffff267224 */ /* 0x000fce00078e00ff */
.L_x_17:
[----:B------:R-:W-:-:S05]  /*13d0*/  IMAD R39, R38, 0x4, R1 ;  /* 0x0000000426277824 */ /* 0x000fca00078e0201 */
[----:B01234-:R-:W2:Y:S04]  /*13e0*/  LDL.128 R8, [R39] ;  /* 0x0000000027087983 */ /* 0x01fea80000100c00 */
[----:B------:R-:W3:Y:S04]  /*13f0*/  LDL.128 R12, [R39+0x10] ;  /* 0x00001000270c7983 */ /* 0x000ee80000100c00 */
[----:B------:R-:W4:Y:S01]  /*1400*/  LDL.128 R20, [R39+0x30] ;  /* 0x0000300027147983 */ /* 0x000f220000100c00 */
[----:B--2---:R-:W-:Y:S02]  /*1410*/  IABS R9, R9 ;  /* 0x0000000900097213 */ /* 0x004fe40000000000 */
[----:B------:R-:W-:-:S03]  /*1420*/  IABS R16, R8 ;  /* 0x0000000800107213 */ /* 0x000fc60000000000 */
[----:B------:R-:W-:Y:S02]  /*1430*/  IMAD.MOV.U32 R8, RZ, RZ, R9 ;  /* 0x000000ffff087224 */ /* 0x000fe400078e0009 */
[----:B------:R-:W-:Y:S02]  /*1440*/  IMAD.MOV.U32 R9, RZ, RZ, R16 ;  /* 0x000000ffff097224 */ /* 0x000fe400078e0010 */
[----:B------:R-:W2:Y:S01]  /*1450*/  LDL.128 R16, [R39+0x20] ;  /* 0x0000200027107983 */ /* 0x000ea20000100c00 */
[----:B------:R-:W-:Y:S02]  /*1460*/  IABS R11, R11 ;  /* 0x0000000b000b7213 */ /* 0x000fe40000000000 */
[----:B------:R-:W-:Y:S02]  /*1470*/  IADD3 R8, PT, PT, R8, R9, R35 ;  /* 0x0000000908087210 */ /* 0x000fe40007ffe023 */
[----:B------:R-:W-:Y:S02]  /*1480*/  IABS R10, R10 ;  /* 0x0000000a000a7213 */ /* 0x000fe40000000000 */
[----:B---3--:R-:W-:-:S02]  /*1490*/  IABS R9, R13 ;  /* 0x0000000d00097213 */ /* 0x008fc40000000000 */
[----:B------:R-:W-:Y:S02]  /*14a0*/  IADD3 R8, PT, PT, R11, R10, R8 ;  /* 0x0000000a0b087210 */ /* 0x000fe40007ffe008 */
[----:B------:R-:W-:-:S04]  /*14b0*/  IABS R10, R12 ;  /* 0x0000000c000a7213 */ /* 0x000fc80000000000 */
[----:B------:R-:W-:Y:S02]  /*14c0*/  IADD3 R8, PT, PT, R9, R10, R8 ;  /* 0x0000000a09087210 */ /* 0x000fe40007ffe008 */
[----:B------:R-:W-:Y:S02]  /*14d0*/  IABS R9, R15 ;  /* 0x0000000f00097213 */ /* 0x000fe40000000000 */
[----:B------:R-:W-:Y:S01]  /*14e0*/  IABS R10, R14 ;  /* 0x0000000e000a7213 */ /* 0x000fe20000000000 */
[----:B------:R-:W-:-:S03]  /*14f0*/  VIADD R38, R38, 0x10 ;  /* 0x0000001026267836 */ /* 0x000fc60000000000 */
[----:B------:R-:W-:Y:S02]  /*1500*/  IADD3 R8, PT, PT, R9, R10, R8 ;  /* 0x0000000a09087210 */ /* 0x000fe40007ffe008 */
[----:B------:R-:W-:Y:S02]  /*1510*/  ISETP.NE.AND P0, PT, R38, R30, PT ;  /* 0x0000001e2600720c */ /* 0x000fe40003f05270 */
[----:B----4-:R-:W-:Y:S02]  /*1520*/  IABS R11, R21 ;  /* 0x00000015000b7213 */ /* 0x010fe40000000000 */
[----:B------:R-:W-:Y:S02]  /*1530*/  IABS R12, R20 ;  /* 0x00000014000c7213 */ /* 0x000fe40000000000 */
[----:B------:R-:W-:Y:S02]  /*1540*/  IABS R35, R23 ;  /* 0x0000001700237213 */ /* 0x000fe40000000000 */
[----:B--2---:R-:W-:-:S02]  /*1550*/  IABS R9, R17 ;  /* 0x0000001100097213 */ /* 0x004fc40000000000 */
[----:B------:R-:W-:Y:S02]  /*1560*/  IABS R10, R16 ;  /* 0x00000010000a7213 */ /* 0x000fe40000000000 */
[----:B------:R-:W-:Y:S02]  /*1570*/  IABS R19, R19 ;  /* 0x0000001300137213 */ /* 0x000fe40000000000 */
[----:B------:R-:W-:Y:S02]  /*1580*/  IABS R18, R18 ;  /* 0x0000001200127213 */ /* 0x000fe40000000000 */
[----:B------:R-:W-:Y:S01]  /*1590*/  IADD3 R8, PT, PT, R9, R10, R8 ;  /* 0x0000000a09087210 */ /* 0x000fe20007ffe008 */
[----:B------:R-:W-:Y:S02]  /*15a0*/  IMAD.MOV.U32 R9, RZ, RZ, R19 ;  /* 0x000000ffff097224 */ /* 0x000fe400078e0013 */
[----:B------:R-:W-:-:S05]  /*15b0*/  IMAD.MOV.U32 R10, RZ, RZ, R18 ;  /* 0x000000ffff0a7224 */ /* 0x000fca00078e0012 */
[----:B------:R-:W-:Y:S02]  /*15c0*/  IADD3 R8, PT, PT, R9, R10, R8 ;  /* 0x0000000a09087210 */ /* 0x000fe40007ffe008 */
[----:B------:R-:W-:Y:S02]  /*15d0*/  IABS R9, R22 ;  /* 0x0000001600097213 */ /* 0x000fe40000000000 */
[----:B------:R-:W-:-:S04]  /*15e0*/  IADD3 R8, PT, PT, R11, R12, R8 ;  /* 0x0000000c0b087210 */ /* 0x000fc80007ffe008 */
[----:B------:R-:W-:Y:S01]  /*15f0*/  IADD3 R35, PT, PT, R35, R9, R8 ;  /* 0x0000000923237210 */ /* 0x000fe20007ffe008 */
[----:B------:R-:W-:Y:S06]  /*1600*/  @P0 BRA `(.L_x_17) ;  /* 0xfffffffc00700947 */ /* 0x000fec000383ffff */
[----:B------:R-:W-:-:S07]  /*1610*/  IMAD.MOV.U32 R16, RZ, RZ, R30 ;  /* 0x000000ffff107224 */ /* 0x000fce00078e001e */
.L_x_16:
[----:B------:R-:W-:Y:S05]  /*1620*/  @!P3 BRA `(.L_x_18) ;  /* 0x0000000000e4b947 */ /* 0x000fea0003800000 */
[----:B------:R-:W-:Y:S01]  /*1630*/  VIADD R8, R33, 0xffffffff ;  /* 0xffffffff21087836 */ /* 0x000fe20000000000 */
[----:B------:R-:W-:-:S04]  /*1640*/  ISETP.NE.AND P3, PT, R32, RZ, PT ;  /* 0x000000ff2000720c */ /* 0x000fc80003f65270 */
[----:B------:R-:W-:-:S13]  /*1650*/  ISETP.GE.U32.AND P0, PT, R8, 0x7, PT ;  /* 0x000000070800780c */ /* 0x000fda0003f06070 */
[----:B------:R-:W-:Y:S05]  /*1660*/  @!P0 BRA `(.L_x_19) ;  /* 0x0000000000548947 */ /* 0x000fea0003800000 */
[----:B-1--4-:R-:W-:-:S05]  /*1670*/  IMAD R17, R16, 0x4, R1 ;  /* 0x0000000410117824 */ /* 0x012fca00078e0201 */
[----:B0-23--:R-:W2:Y:S04]  /*1680*/  LDL.128 R8, [R17] ;  /* 0x0000000011087983 */ /* 0x00dea80000100c00 */
[----:B------:R-:W3:Y:S01]  /*1690*/  LDL.128 R12, [R17+0x10] ;  /* 0x00001000110c7983 */ /* 0x000ee20000100c00 */
[----:B------:R-:W-:Y:S01]  /*16a0*/  VIADD R16, R16, 0x8 ;  /* 0x0000000810107836 */ /* 0x000fe20000000000 */
[----:B--2---:R-:W-:Y:S02]  /*16b0*/  IABS R9, R9 ;  /* 0x0000000900097213 */ /* 0x004fe40000000000 */
[----:B------:R-:W-:Y:S02]  /*16c0*/  IABS R18, R8 ;  /* 0x0000000800127213 */ /* 0x000fe40000000000 */
[----:B------:R-:W-:Y:S01]  /*16d0*/  IABS R11, R11 ;  /* 0x0000000b000b7213 */ /* 0x000fe20000000000 */
[----:B------:R-:W-:Y:S01]  /*16e0*/  IMAD.MOV.U32 R8, RZ, RZ, R9 ;  /* 0x000000ffff087224 */ /* 0x000fe200078e0009 */
[----:B------:R-:W-:Y:S01]  /*16f0*/  IABS R10, R10 ;  /* 0x0000000a000a7213 */ /* 0x000fe20000000000 */
[----:B------:R-:W-:Y:S01]  /*1700*/  IMAD.MOV.U32 R9, RZ, RZ, R18 ;  /* 0x000000ffff097224 */ /* 0x000fe200078e0012 */
[----:B---3--:R-:W-:-:S02]  /*1710*/  IABS R12, R12 ;  /* 0x0000000c000c7213 */ /* 0x008fc40000000000 */
[----:B------:R-:W-:Y:S02]  /*1720*/  IABS R13, R13 ;  /* 0x0000000d000d7213 */ /* 0x000fe40000000000 */
[----:B------:R-:W-:Y:S01]  /*1730*/  IADD3 R8, PT, PT, R8, R9, R35 ;  /* 0x0000000908087210 */ /* 0x000fe20007ffe023 */
[----:B------:R-:W-:Y:S01]  /*1740*/  IMAD.MOV.U32 R9, RZ, RZ, R11 ;  /* 0x000000ffff097224 */ /* 0x000fe200078e000b */
[----:B------:R-:W-:Y:S02]  /*1750*/  IABS R35, R15 ;  /* 0x0000000f00237213 */ /* 0x000fe40000000000 */
[----:B------:R-:W-:Y:S02]  /*1760*/  IABS R11, R14 ;  /* 0x0000000e000b7213 */ /* 0x000fe40000000000 */
[----:B------:R-:W-:Y:S01]  /*1770*/  IADD3 R8, PT, PT, R9, R10, R8 ;  /* 0x0000000a09087210 */ /* 0x000fe20007ffe008 */
[----:B------:R-:W-:Y:S01]  /*1780*/  IMAD.MOV.U32 R10, RZ, RZ, R12 ;  /* 0x000000ffff0a7224 */ /* 0x000fe200078e000c */
[----:B------:R-:W-:-:S04]  /*1790*/  MOV R9, R13 ;  /* 0x0000000d00097202 */ /* 0x000fc80000000f00 */
[----:B------:R-:W-:-:S04]  /*17a0*/  IADD3 R8, PT, PT, R9, R10, R8 ;  /* 0x0000000a09087210 */ /* 0x000fc80007ffe008 */
[----:B------:R-:W-:-:S07]  /*17b0*/  IADD3 R35, PT, PT, R35, R11, R8 ;  /* 0x0000000b23237210 */ /* 0x000fce0007ffe008 */
.L_x_19:
[----:B------:R-:W-:Y:S05]  /*17c0*/  @!P3 BRA `(.L_x_18) ;  /* 0x00000000007cb947 */ /* 0x000fea0003800000 */
[----:B------:R-:W-:Y:S01]  /*17d0*/  VIADD R8, R32, 0xffffffff ;  /* 0xffffffff20087836 */ /* 0x000fe20000000000 */
[----:B------:R-:W-:-:S04]  /*17e0*/  ISETP.NE.AND P3, PT, R29, RZ, PT ;  /* 0x000000ff1d00720c */ /* 0x000fc80003f65270 */
[----:B------:R-:W-:-:S13]  /*17f0*/  ISETP.GE.U32.AND P0, PT, R8, 0x3, PT ;  /* 0x000000030800780c */ /* 0x000fda0003f06070 */
[----:B------:R-:W-:Y:S05]  /*1800*/  @!P0 BRA `(.L_x_20) ;  /* 0x0000000000348947 */ /* 0x000fea0003800000 */
[----:B------:R-:W-:-:S06]  /*1810*/  IMAD R8, R16, 0x4, R1 ;  /* 0x0000000410087824 */ /* 0x000fcc00078e0201 */
[----:B01234-:R-:W2:Y:S01]  /*1820*/  LDL.128 R8, [R8] ;  /* 0x0000000008087983 */ /* 0x01fea20000100c00 */
[----:B------:R-:W-:Y:S01]  /*1830*/  VIADD R16, R16, 0x4 ;  /* 0x0000000410107836 */ /* 0x000fe20000000000 */
[----:B--2---:R-:W-:Y:S02]  /*1840*/  IABS R9, R9 ;  /* 0x0000000900097213 */ /* 0x004fe40000000000 */
[----:B------:R-:W-:Y:S02]  /*1850*/  IABS R12, R8 ;  /* 0x00000008000c7213 */ /* 0x000fe40000000000 */
[----:B------:R-:W-:Y:S02]  /*1860*/  IABS R11, R11 ;  /* 0x0000000b000b7213 */ /* 0x000fe40000000000 */
[----:B------:R-:W-:Y:S01]  /*1870*/  IABS R13, R10 ;  /* 0x0000000a000d7213 */ /* 0x000fe20000000000 */
[----:B------:R-:W-:Y:S02]  /*1880*/  IMAD.MOV.U32 R10, RZ, RZ, R9 ;  /* 0x000000ffff0a7224 */ /* 0x000fe400078e0009 */
[----:B------:R-:W-:-:S02]  /*1890*/  IMAD.MOV.U32 R9, RZ, RZ, R12 ;  /* 0x000000ffff097224 */ /* 0x000fc400078e000c */
[----:B------:R-:W-:Y:S02]  /*18a0*/  IMAD.MOV.U32 R12, RZ, RZ, R11 ;  /* 0x000000ffff0c7224 */ /* 0x000fe400078e000b */
[----:B------:R-:W-:Y:S01]  /*18b0*/  IMAD.MOV.U32 R11, RZ, RZ, R13 ;  /* 0x000000ffff0b7224 */ /* 0x000fe200078e000d */
[----:B------:R-:W-:-:S04]  /*18c0*/  IADD3 R9, PT, PT, R10, R9, R35 ;  /* 0x000000090a097210 */ /* 0x000fc80007ffe023 */
[----:B------:R-:W-:-:S07]  /*18d0*/  IADD3 R35, PT, PT, R12, R11, R9 ;  /* 0x0000000b0c237210 */ /* 0x000fce0007ffe009 */
.L_x_20:
[----:B------:R-:W-:Y:S05]  /*18e0*/  @!P3 BRA `(.L_x_18) ;  /* 0x000000000034b947 */ /* 0x000fea0003800000 */
[----:B-1-34-:R-:W-:-:S05]  /*18f0*/  IMAD R10, R16, 0x4, R1 ;  /* 0x00000004100a7824 */ /* 0x01afca00078e0201 */
[----:B------:R-:W3:Y:S01]  /*1900*/  LDL.64 R8, [R10] ;  /* 0x000000000a087983 */ /* 0x000ee20000100a00 */
[----:B------:R-:W-:Y:S02]  /*1910*/  ISETP.NE.AND P0, PT, R29, 0x1, PT ;  /* 0x000000011d00780c */ /* 0x000fe40003f05270 */
[----:B---3--:R-:W-:-:S05]  /*1920*/  IABS R8, R8 ;  /* 0x0000000800087213 */ /* 0x008fca0000000000 */
[----:B------:R-:W-:-:S06]  /*1930*/  IMAD.IADD R35, R35, 0x1, R8 ;  /* 0x0000000123237824 */ /* 0x000fcc00078e0208 */
[----:B------:R-:W-:Y:S05]  /*1940*/  @!P0 BRA `(.L_x_18) ;  /* 0x00000000001c8947 */ /* 0x000fea0003800000 */
[----:B------:R-:W3:Y:S01]  /*1950*/  LDL R10, [R10+0x8] ;  /* 0x000008000a0a7983 */ /* 0x000ee20000100800 */
[----:B------:R-:W-:Y:S02]  /*1960*/  ISETP.NE.AND P0, PT, R29, 0x2, PT ;  /* 0x000000021d00780c */ /* 0x000fe40003f05270 */
[----:B------:R-:W-:-:S05]  /*1970*/  IABS R8, R9 ;  /* 0x0000000900087213 */ /* 0x000fca0000000000 */
[----:B------:R-:W-:-:S06]  /*1980*/  IMAD.IADD R35, R35, 0x1, R8 ;  /* 0x0000000123237824 */ /* 0x000fcc00078e0208 */
[----:B---3--:R-:W-:-:S05]  /*1990*/  @P0 IABS R9, R10 ;  /* 0x0000000a00090213 */ /* 0x008fca0000000000 */
[----:B------:R-:W-:-:S04]  /*19a0*/  @P0 IMAD.MOV.U32 R8, RZ, RZ, R9 ;  /* 0x000000ffff080224 */ /* 0x000fc800078e0009 */
[----:B------:R-:W-:-:S07]  /*19b0*/  @P0 IMAD.IADD R35, R35, 0x1, R8 ;  /* 0x0000000123230824 */ /* 0x000fce00078e0208 */
.L_x_18:
[----:B------:R-:W5:Y:S01]  /*19c0*/  LDC R8, c[0x0][0x3ac] ;  /* 0x0000eb00ff087b82 */ /* 0x000f620000000800 */
[----:B------:R-:W-:Y:S01]  /*19d0*/  BSSY.RECONVERGENT B2, `(.L_x_21) ;  /* 0x000005f000027945 */ /* 0x000fe20003800200 */
[----:B-----5:R-:W-:-:S04]  /*19e0*/  ISETP.GE.AND P0, PT, R8, 0x2, PT ;  /* 0x000000020800780c */ /* 0x020fc80003f06270 */
[CC--:B------:R-:W-:Y:S02]  /*19f0*/  ISETP.LE.OR P0, PT, R35.reuse, R6.reuse, !P0 ;  /* 0x000000062300720c */ /* 0x0c0fe40004703670 */
[----:B------:R-:W-:-:S11]  /*1a00*/  VIMNMX R6, PT, PT, R35, R6, !PT ;  /* 0x0000000623067248 */ /* 0x000fd60007fe0100 */
[----:B------:R-:W-:Y:S05]  /*1a10*/  @P0 BRA `(.L_x_22) ;  /* 0x0000000400680947 */ /* 0x000fea0003800000 */
[----:B------:R-:W-:Y:S01]  /*1a20*/  IADD3 R6, PT, PT, R8, -0x2, RZ ;  /* 0xfffffffe08067810 */ /* 0x000fe20007ffe0ff */
[----:B-1--4-:R-:W-:-:S03]  /*1a30*/  IMAD.MOV.U32 R17, RZ, RZ, RZ ;  /* 0x000000ffff117224 */ /* 0x012fc600078e00ff */
[----:B------:R-:W-:-:S13]  /*1a40*/  ISETP.GE.U32.AND P0, PT, R6, 0xf, PT ;  /* 0x0000000f0600780c */ /* 0x000fda0003f06070 */
[----:B------:R-:W-:Y:S05]  /*1a50*/  @!P0 BRA `(.L_x_23) ;  /* 0x0000000000848947 */ /* 0x000fea0003800000 */
[----:B------:R-:W-:Y:S01]  /*1a60*/  IMAD.MOV.U32 R39, RZ, RZ, RZ ;  /* 0x000000ffff277224 */ /* 0x000fe200078e00ff */
[----:B------:R-:W1:Y:S01]  /*1a70*/  LDCU.64 UR6, c[0x0][0x3a0] ;  /* 0x00007400ff0677ac */ /* 0x000e620008000a00 */
[----:B------:R-:W-:-:S05]  /*1a80*/  NOP ;  /* 0x0000000000007918 */ /* 0x000fca0000000000 */
.L_x_24:
[C---:B0-2---:R-:W-:Y:S01]  /*1a90*/  IADD3 R12, P0, PT, R39.reuse, R36, RZ ;  /* 0x00000024270c7210 */ /* 0x045fe20007f1e0ff */
[----:B------:R-:W-:-:S04]  /*1aa0*/  IMAD R6, R39, 0x4, R24 ;  /* 0x0000000427067824 */ /* 0x000fc800078e0218 */
[----:B------:R-:W-:Y:S01]  /*1ab0*/  IMAD.X R13, RZ, RZ, R27, P0 ;  /* 0x000000ffff0d7224 */ /* 0x000fe200000e061b */
[C---:B-1----:R-:W-:Y:S01]  /*1ac0*/  LEA R40, P0, R12.reuse, UR6, 0x2 ;  /* 0x000000060c287c11 */ /* 0x042fe2000f8010ff */
[----:B---3--:R-:W2:Y:S03]  /*1ad0*/  LDL.128 R8, [R6] ;  /* 0x0000000006087983 */ /* 0x008ea60000100c00 */
[----:B------:R-:W-:Y:S01]  /*1ae0*/  LEA.HI.X R41, R12, UR7, R13, 0x2, P0 ;  /* 0x000000070c297c11 */ /* 0x000fe200080f140d */
[----:B------:R-:W3:Y:S04]  /*1af0*/  LDL.128 R16, [R6+0x20] ;  /* 0x0000200006107983 */ /* 0x000ee80000100c00 */
[----:B------:R-:W4:Y:S04]  /*1b00*/  LDL.128 R12, [R6+0x10] ;  /* 0x00001000060c7983 */ /* 0x000f280000100c00 */
[----:B------:R0:W5:Y:S01]  /*1b10*/  LDL.128 R20, [R6+0x30] ;  /* 0x0000300006147983 */ /* 0x0001620000100c00 */
[----:B------:R-:W-:Y:S01]  /*1b20*/  VIADD R39, R39, 0x10 ;  /* 0x0000001027277836 */ /* 0x000fe20000000000 */
[----:B0-----:R-:W-:-:S04]  /*1b30*/  LOP3.LUT R6, R25, 0xfffffff0, RZ, 0xc0, !PT ;  /* 0xfffffff019067812 */ /* 0x001fc800078ec0ff */
[----:B------:R-:W-:Y:S01]  /*1b40*/  ISETP.NE.AND P0, PT, R39, R6, PT ;  /* 0x000000062700720c */ /* 0x000fe20003f05270 */
[----:B--2---:R0:W-:Y:S04]  /*1b50*/  STG.E desc[UR4][R40.64], R8 ;  /* 0x0000000828007986 */ /* 0x0041e8000c101904 */
[----:B------:R0:W-:Y:S04]  /*1b60*/  STG.E desc[UR4][R40.64+0x4], R9 ;  /* 0x0000040928007986 */ /* 0x0001e8000c101904 */
[----:B------:R0:W-:Y:S04]  /*1b70*/  STG.E desc[UR4][R40.64+0x8], R10 ;  /* 0x0000080a28007986 */ /* 0x0001e8000c101904 */
[----:B------:R0:W-:Y:S04]  /*1b80*/  STG.E desc[UR4][R40.64+0xc], R11 ;  /* 0x00000c0b28007986 */ /* 0x0001e8000c101904 */
[----:B----4-:R0:W-:Y:S04]  /*1b90*/  STG.E desc[UR4][R40.64+0x10], R12 ;  /* 0x0000100c28007986 */ /* 0x0101e8000c101904 */
[----:B------:R0:W-:Y:S04]  /*1ba0*/  STG.E desc[UR4][R40.64+0x14], R13 ;  /* 0x0000140d28007986 */ /* 0x0001e8000c101904 */
[----:B------:R0:W-:Y:S04]  /*1bb0*/  STG.E desc[UR4][R40.64+0x18], R14 ;  /* 0x0000180e28007986 */ /* 0x0001e8000c101904 */
[----:B------:R0:W-:Y:S04]  /*1bc0*/  STG.E desc[UR4][R40.64+0x1c], R15 ;  /* 0x00001c0f28007986 */ /* 0x0001e8000c101904 */
[----:B---3--:R0:W-:Y:S04]  /*1bd0*/  STG.E desc[UR4][R40.64+0x20], R16 ;  /* 0x0000201028007986 */ /* 0x0081e8000c101904 */
[----:B------:R0:W-:Y:S04]  /*1be0*/  STG.E desc[UR4][R40.64+0x24], R17 ;  /* 0x0000241128007986 */ /* 0x0001e8000c101904 */
[----:B------:R0:W-:Y:S04]  /*1bf0*/  STG.E desc[UR4][R40.64+0x28], R18 ;  /* 0x0000281228007986 */ /* 0x0001e8000c101904 */
[----:B------:R0:W-:Y:S04]  /*1c00*/  STG.E desc[UR4][R40.64+0x2c], R19 ;  /* 0x00002c1328007986 */ /* 0x0001e8000c101904 */
[----:B-----5:R0:W-:Y:S04]  /*1c10*/  STG.E desc[UR4][R40.64+0x30], R20 ;  /* 0x0000301428007986 */ /* 0x0201e8000c101904 */
[----:B------:R0:W-:Y:S04]  /*1c20*/  STG.E desc[UR4][R40.64+0x34], R21 ;  /* 0x0000341528007986 */ /* 0x0001e8000c101904 */
[----:B------:R0:W-:Y:S04]  /*1c30*/  STG.E desc[UR4][R40.64+0x38], R22 ;  /* 0x0000381628007986 */ /* 0x0001e8000c101904 */
[----:B------:R0:W-:Y:S01]  /*1c40*/  STG.E desc[UR4][R40.64+0x3c], R23 ;  /* 0x00003c1728007986 */ /* 0x0001e2000c101904 */
[----:B------:R-:W-:Y:S05]  /*1c50*/  @P0 BRA `(.L_x_24) ;  /* 0xfffffffc008c0947 */ /* 0x000fea000383ffff */
[----:B0-----:R-:W-:-:S07]  /*1c60*/  IMAD.MOV.U32 R17, RZ, RZ, R6 ;  /* 0x000000ffff117224 */ /* 0x001fce00078e0006 */
.L_x_23:
[----:B------:R-:W-:Y:S01]  /*1c70*/  LOP3.LUT P0, RZ, R25, 0xf, RZ, 0xc0, !PT ;  /* 0x0000000f19ff7812 */ /* 0x000fe2000780c0ff */
[----:B------:R-:W-:-:S12]  /*1c80*/  IMAD.MOV.U32 R6, RZ, RZ, R35 ;  /* 0x000000ffff067224 */ /* 0x000fd800078e0023 */
[----:B------:R-:W-:Y:S05]  /*1c90*/  @!P0 BRA `(.L_x_22) ;  /* 0x0000000000c88947 */ /* 0x000fea0003800000 */
[----:B------:R-:W-:Y:S01]  /*1ca0*/  LOP3.LUT P0, RZ, R31, 0x7, RZ, 0xc0, !PT ;  /* 0x000000071fff7812 */ /* 0x000fe2000780c0ff */
[----:B------:R-:W-:Y:S01]  /*1cb0*/  IMAD.MOV.U32 R6, RZ, RZ, R35 ;  /* 0x000000ffff067224 */ /* 0x000fe200078e0023 */
[----:B------:R-:W-:Y:S11]  /*1cc0*/  @!P1 BRA `(.L_x_25) ;  /* 0x0000000000449947 */ /* 0x000ff60003800000 */
[C---:B------:R-:W-:Y:S01]  /*1cd0*/  IMAD R16, R17.reuse, 0x4, R24 ;  /* 0x0000000411107824 */ /* 0x040fe200078e0218 */
[----:B------:R-:W1:Y:S04]  /*1ce0*/  LDCU.64 UR6, c[0x0][0x3a0] ;  /* 0x00007400ff0677ac */ /* 0x000e680008000a00 */
[----:B0-23--:R-:W2:Y:S04]  /*1cf0*/  LDL.128 R8, [R16] ;  /* 0x0000000010087983 */ /* 0x00dea80000100c00 */
[----:B------:R-:W3:Y:S01]  /*1d00*/  LDL.128 R12, [R16+0x10] ;  /* 0x00001000100c7983 */ /* 0x000ee20000100c00 */
[C---:B------:R-:W-:Y:S01]  /*1d10*/  IADD3 R19, P3, PT, R17.reuse, R36, RZ ;  /* 0x0000002411137210 */ /* 0x040fe20007f7e0ff */
[----:B------:R-:W-:-:S04]  /*1d20*/  VIADD R17, R17, 0x8 ;  /* 0x0000000811117836 */ /* 0x000fc80000000000 */
[----:B------:R-:W-:Y:S01]  /*1d30*/  IMAD.X R20, RZ, RZ, R27, P3 ;  /* 0x000000ffff147224 */ /* 0x000fe200018e061b */
[----:B-1----:R-:W-:-:S04]  /*1d40*/  LEA R18, P3, R19, UR6, 0x2 ;  /* 0x0000000613127c11 */ /* 0x002fc8000f8610ff */
[----:B------:R-:W-:-:S05]  /*1d50*/  LEA.HI.X R19, R19, UR7, R20, 0x2, P3 ;  /* 0x0000000713137c11 */ /* 0x000fca00098f1414 */
[----:B--2---:R1:W-:Y:S04]  /*1d60*/  STG.E desc[UR4][R18.64], R8 ;  /* 0x0000000812007986 */ /* 0x0043e8000c101904 */
[----:B------:R1:W-:Y:S04]  /*1d70*/  STG.E desc[UR4][R18.64+0x4], R9 ;  /* 0x0000040912007986 */ /* 0x0003e8000c101904 */
[----:B------:R1:W-:Y:S04]  /*1d80*/  STG.E desc[UR4][R18.64+0x8], R10 ;  /* 0x0000080a12007986 */ /* 0x0003e8000c101904 */
[----:B------:R1:W-:Y:S04]  /*1d90*/  STG.E desc[UR4][R18.64+0xc], R11 ;  /* 0x00000c0b12007986 */ /* 0x0003e8000c101904 */
[----:B---3--:R1:W-:Y:S04]  /*1da0*/  STG.E desc[UR4][R18.64+0x10], R12 ;  /* 0x0000100c12007986 */ /* 0x0083e8000c101904 */
[----:B------:R1:W-:Y:S04]  /*1db0*/  STG.E desc[UR4][R18.64+0x14], R13 ;  /* 0x0000140d12007986 */ /* 0x0003e8000c101904 */
[----:B------:R1:W-:Y:S04]  /*1dc0*/  STG.E desc[UR4][R18.64+0x18], R14 ;  /* 0x0000180e12007986 */ /* 0x0003e8000c101904 */
[----:B------:R1:W-:Y:S02]  /*1dd0*/  STG.E desc[UR4][R18.64+0x1c], R15 ;  /* 0x00001c0f12007986 */ /* 0x0003e4000c101904 */
.L_x_25:
[----:B------:R-:W-:Y:S05]  /*1de0*/  @!P0 BRA `(.L_x_22) ;  /* 0x0000000000748947 */ /* 0x000fea0003800000 */
[----:B------:R-:W-:Y:S01]  /*1df0*/  ISETP.NE.AND P0, PT, R28, RZ, PT ;  /* 0x000000ff1c00720c */ /* 0x000fe20003f05270 */
[----:B------:R-:W-:-:S12]  /*1e00*/  @!P2 BRA `(.L_x_26) ;  /* 0x000000000030a947 */ /* 0x000fd80003800000 */
[C---:B-1----:R-:W-:Y:S01]  /*1e10*/  IMAD R8, R17.reuse, 0x4, R24 ;  /* 0x0000000411087824 */ /* 0x042fe200078e0218 */
[----:B------:R-:W1:Y:S05]  /*1e20*/  LDCU.64 UR6, c[0x0][0x3a0] ;  /* 0x00007400ff0677ac */ /* 0x000e6a0008000a00 */
[----:B0-23--:R-:W2:Y:S01]  /*1e30*/  LDL.128 R8, [R8] ;  /* 0x0000000008087983 */ /* 0x00dea20000100c00 */
        /* <DEDUP_REMOVED lines=8> */
[----:B------:R4:W-:Y:S02]  /*1ec0*/  STG.E desc[UR4][R12.64+0xc], R11 ;  /* 0x00000c0b0c007986 */ /* 0x0009e4000c101904 */
.L_x_26:
[----:B------:R-:W-:Y:S05]  /*1ed0*/  @!P0 BRA `(.L_x_22) ;  /* 0x0000000000388947 */ /* 0x000fea0003800000 */
[C---:B012-4-:R-:W-:Y:S01]  /*1ee0*/  LEA R12, R17.reuse, R24, 0x2 ;  /* 0x00000018110c7211 */ /* 0x057fe200078e10ff */
[----:B------:R-:W3:Y:S04]  /*1ef0*/  LDCU.64 UR6, c[0x0][0x3a0] ;  /* 0x00007400ff0677ac */ /* 0x000ee80008000a00 */
[----:B------:R-:W2:Y:S01]  /*1f00*/  LDL.64 R8, [R12] ;  /* 0x000000000c087983 */ /* 0x000ea20000100a00 */
[----:B------:R-:W-:-:S05]  /*1f10*/  IADD3 R17, P0, PT, R17, R36, RZ ;  /* 0x0000002411117210 */ /* 0x000fca0007f1e0ff */
[----:B------:R-:W-:Y:S01]  /*1f20*/  IMAD.X R14, RZ, RZ, R27, P0 ;  /* 0x000000ffff0e7224 */ /* 0x000fe200000e061b */
[----:B---3--:R-:W-:-:S04]  /*1f30*/  LEA R10, P0, R17, UR6, 0x2 ;  /* 0x00000006110a7c11 */ /* 0x008fc8000f8010ff */
[----:B------:R-:W-:Y:S02]  /*1f40*/  LEA.HI.X R11, R17, UR7, R14, 0x2, P0 ;  /* 0x00000007110b7c11 */ /* 0x000fe400080f140e */
[----:B------:R-:W-:-:S03]  /*1f50*/  ISETP.NE.AND P0, PT, R28, 0x1, PT ;  /* 0x000000011c00780c */ /* 0x000fc60003f05270 */
[----:B--2---:R0:W-:Y:S10]  /*1f60*/  STG.E desc[UR4][R10.64], R8 ;  /* 0x000000080a007986 */ /* 0x0041f4000c101904 */
[----:B------:R-:W-:Y:S05]  /*1f70*/  @!P0 BRA `(.L_x_22) ;  /* 0x0000000000108947 */ /* 0x000fea0003800000 */
[----:B------:R-:W2:Y:S01]  /*1f80*/  LDL R13, [R12+0x8] ;  /* 0x000008000c0d7983 */ /* 0x000ea20000100800 */
[----:B------:R-:W-:-:S03]  /*1f90*/  ISETP.NE.AND P0, PT, R28, 0x2, PT ;  /* 0x000000021c00780c */ /* 0x000fc60003f05270 */
[----:B------:R1:W-:Y:S10]  /*1fa0*/  STG.E desc[UR4][R10.64+0x4], R9 ;  /* 0x000004090a007986 */ /* 0x0003f4000c101904 */
[----:B--2---:R1:W-:Y:S02]  /*1fb0*/  @P0 STG.E desc[UR4][R10.64+0x8], R13 ;  /* 0x0000080d0a000986 */ /* 0x0043e4000c101904 */
.L_x_22:
[----:B------:R-:W-:Y:S05]  /*1fc0*/  BSYNC.RECONVERGENT B2 ;  /* 0x0000000000027941 */ /* 0x000fea0003800200 */
.L_x_21:
[----:B------:R-:W-:-:S05]  /*1fd0*/  IADD3 R3, P0, PT, R3, 0x1, RZ ;  /* 0x0000000103037810 */ /* 0x000fca0007f1e0ff */
[----:B------:R-:W-:Y:S01]  /*1fe0*/  IMAD.X R4, RZ, RZ, R4, P0 ;  /* 0x000000ffff047224 */ /* 0x000fe200000e0604 */
[----:B------:R-:W-:-:S04]  /*1ff0*/  ISETP.GT.U32.AND P0, PT, R3, R0, PT ;  /* 0x000000000300720c */ /* 0x000fc80003f04070 */
[----:B------:R-:W-:-:S13]  /*2000*/  ISETP.GT.U32.AND.EX P0, PT, R4, R2, PT, P0 ;  /* 0x000000020400720c */ /* 0x000fda0003f04100 */
[----:B------:R-:W-:Y:S05]  /*2010*/  @!P0 BRA `(.L_x_27) ;  /* 0xffffffe000f08947 */ /* 0x000fea000383ffff */
[----:B------:R-:W-:Y:S05]  /*2020*/  BSYNC.RECONVERGENT B1 ;  /* 0x0000000000017941 */ /* 0x000fea0003800200 */
.L_x_4:
[----:B------:R-:W-:Y:S05]  /*2030*/  BRA `(.L_x_1) ;  /* 0x0000001000f47947 */ /* 0x000fea0003800000 */
.L_x_3:
[C---:B------:R-:W-:Y:S01]  /*2040*/  VIADD R17, R9.reuse, 0x7 ;  /* 0x0000000709117836 */ /* 0x040fe20000000000 */
[----:B------:R-:W-:Y:S01]  /*2050*/  BSSY.RECONVERGENT B1, `(.L_x_28) ;  /* 0x0000071000017945 */ /* 0x000fe20003800200 */
[C---:B------:R-:W-:Y:S02]  /*2060*/  VIADD R18, R9.reuse, 0x3 ;  /* 0x0000000309127836 */ /* 0x040fe40000000000 */
[----:B------:R-:W-:Y:S01]  /*2070*/  VIADD R9, R9, 0xfffffffe ;  /* 0xfffffffe09097836 */ /* 0x000fe20000000000 */
[----:B------:R-:W-:Y:S02]  /*2080*/  LOP3.LUT R5, R17, 0x7, RZ, 0xc0, !PT ;  /* 0x0000000711057812 */ /* 0x000fe400078ec0ff */
[----:B------:R-:W-:Y:S02]  /*2090*/  LOP3.LUT R6, R18, 0x3, RZ, 0xc0, !PT ;  /* 0x0000000312067812 */ /* 0x000fe400078ec0ff */
[----:B------:R-:W-:Y:S01]  /*20a0*/  ISETP.GE.U32.AND P3, PT, R9, 0x7, PT ;  /* 0x000000070900780c */ /* 0x000fe20003f66070 */
[----:B------:R-:W-:Y:S01]  /*20b0*/  VIADD R5, R5, 0xffffffff ;  /* 0xffffffff05057836 */ /* 0x000fe20000000000 */
[----:B------:R-:W-:-:S04]  /*20c0*/  ISETP.NE.AND P2, PT, R6, 0x1, PT ;  /* 0x000000010600780c */ /* 0x000fc80003f45270 */
[----:B------:R-:W-:Y:S02]  /*20d0*/  ISETP.GE.U32.AND P1, PT, R5, 0x3, PT ;  /* 0x000000030500780c */ /* 0x000fe40003f26070 */
[----:B------:R-:W-:-:S11]  /*20e0*/  LOP3.LUT R5, R25, 0xfffffff8, RZ, 0xc0, !PT ;  /* 0xfffffff819057812 */ /* 0x000fd600078ec0ff */
.L_x_34:
[----:B------:R-:W-:Y:S01]  /*20f0*/  IMAD.MOV.U32 R9, RZ, RZ, RZ ;  /* 0x000000ffff097224 */ /* 0x000fe200078e00ff */
[----:B01----:R-:W-:Y:S06]  /*2100*/  @!P3 BRA `(.L_x_29) ;  /* 0x0000000000bcb947 */ /* 0x003fec0003800000 */
[----:B------:R-:W-:-:S07]  /*2110*/  IMAD.MOV.U32 R6, RZ, RZ, RZ ;  /* 0x000000ffff067224 */ /* 0x000fce00078e00ff */
.L_x_30:
[C---:B0-----:R-:W-:Y:S01]  /*2120*/  VIADD R9, R6.reuse, 0x1 ;  /* 0x0000000106097836 */ /* 0x041fe20000000000 */
[C---:B------:R-:W-:Y:S01]  /*2130*/  IADD3 R14, PT, PT, R6.reuse, 0x6, RZ ;  /* 0x00000006060e7810 */ /* 0x040fe20007ffe0ff */
[C---:B------:R-:W-:Y:S01]  /*2140*/  VIADD R10, R6.reuse, 0x2 ;  /* 0x00000002060a7836 */ /* 0x040fe20000000000 */
[C-C-:B------:R-:W-:Y:S01]  /*2150*/  SHF.R.U64 R8, R3.reuse, R6, R4.reuse ;  /* 0x0000000603087219 */ /* 0x140fe20000001204 */
[C---:B------:R-:W-:Y:S01]  /*2160*/  VIADD R11, R6.reuse, 0x3 ;  /* 0x00000003060b7836 */ /* 0x040fe20000000000 */
[C-C-:B------:R-:W-:Y:S01]  /*2170*/  SHF.R.U64 R9, R3.reuse, R9, R4.reuse ;  /* 0x0000000903097219 */ /* 0x140fe20000001204 */
[C---:B------:R-:W-:Y:S01]  /*2180*/  VIADD R12, R6.reuse, 0x4 ;  /* 0x00000004060c7836 */ /* 0x040fe20000000000 */
[C-C-:B------:R-:W-:Y:S01]  /*2190*/  SHF.R.U64 R10, R3.reuse, R10, R4.reuse ;  /* 0x0000000a030a7219 */ /* 0x140fe20000001204 */
[C---:B------:R-:W-:Y:S01]  /*21a0*/  VIADD R15, R6.reuse, 0x7 ;  /* 0x00000007060f7836 */ /* 0x040fe20000000000 */
[C-C-:B------:R-:W-:Y:S01]  /*21b0*/  SHF.R.U64 R11, R3.reuse, R11, R4.reuse ;  /* 0x0000000b030b7219 */ /* 0x140fe20000001204 */
[----:B------:R-:W-:Y:S01]  /*21c0*/  VIADD R13, R6, 0x5 ;  /* 0x00000005060d7836 */ /* 0x000fe20000000000 */
[C-C-:B------:R-:W-:Y:S01]  /*21d0*/  SHF.R.U64 R12, R3.reuse, R12, R4.reuse ;  /* 0x0000000c030c7219 */ /* 0x140fe20000001204 */
[----:B------:R-:W-:Y:S01]  /*21e0*/  IMAD.SHL.U32 R8, R8, 0x2, RZ ;  /* 0x0000000208087824 */ /* 0x000fe200078e00ff */
[--C-:B------:R-:W-:Y:S01]  /*21f0*/  SHF.R.U64 R14, R3, R14, R4.reuse ;  /* 0x0000000e030e7219 */ /* 0x100fe20000001204 */
[----:B------:R-:W-:Y:S01]  /*2200*/  IMAD.SHL.U32 R9, R9, 0x2, RZ ;  /* 0x0000000209097824 */ /* 0x000fe200078e00ff */
[C-C-:B------:R-:W-:Y:S01]  /*2210*/  SHF.R.U64 R15, R3.reuse, R15, R4.reuse ;  /* 0x0000000f030f7219 */ /* 0x140fe20000001204 */
[----:B------:R-:W-:Y:S01]  /*2220*/  IMAD.SHL.U32 R10, R10, 0x2, RZ ;  /* 0x000000020a0a7824 */ /* 0x000fe200078e00ff */
[----:B------:R-:W-:Y:S01]  /*2230*/  SHF.R.U64 R13, R3, R13, R4 ;  /* 0x0000000d030d7219 */ /* 0x000fe20000001204 */
[----:B------:R-:W-:Y:S01]  /*2240*/  IMAD.SHL.U32 R11, R11, 0x2, RZ ;  /* 0x000000020b0b7824 */ /* 0x000fe200078e00ff */
[----:B------:R-:W-:Y:S01]  /*2250*/  LOP3.LUT R8, R8, 0x2, RZ, 0xc0, !PT ;  /* 0x0000000208087812 */ /* 0x000fe200078ec0ff */
        /* <DEDUP_REMOVED lines=8> */
[----:B------:R-:W-:Y:S01]  /*22e0*/  IMAD R16, R6, 0x4, R24 ;  /* 0x0000000406107824 */ /* 0x000fe200078e0218 */
[----:B------:R-:W-:Y:S01]  /*22f0*/  LOP3.LUT R14, R14, 0x2, RZ, 0xc0, !PT ;  /* 0x000000020e0e7812 */ /* 0x000fe200078ec0ff */
[----:B------:R-:W-:Y:S01]  /*2300*/  VIADD R8, R8, 0xffffffff ;  /* 0xffffffff08087836 */ /* 0x000fe20000000000 */
[----:B------:R-:W-:Y:S01]  /*2310*/  LOP3.LUT R15, R15, 0x2, RZ, 0xc0, !PT ;  /* 0x000000020f0f7812 */ /* 0x000fe200078ec0ff */
[----:B------:R-:W-:Y:S01]  /*2320*/  VIADD R9, R9, 0xffffffff ;  /* 0xffffffff09097836 */ /* 0x000fe20000000000 */
[----:B------:R-:W-:Y:S01]  /*2330*/  LOP3.LUT R13, R13, 0x2, RZ, 0xc0, !PT ;  /* 0x000000020d0d7812 */ /* 0x000fe200078ec0ff */
[----:B------:R-:W-:-:S02]  /*2340*/  VIADD R10, R10, 0xffffffff ;  /* 0xffffffff0a0a7836 */ /* 0x000fc40000000000 */
[----:B------:R-:W-:Y:S01]  /*2350*/  VIADD R11, R11, 0xffffffff ;  /* 0xffffffff0b0b7836 */ /* 0x000fe20000000000 */
[----:B------:R-:W-:Y:S01]  /*2360*/  IADD3 R13, PT, PT, R13, -0x1, RZ ;  /* 0xffffffff0d0d7810 */ /* 0x000fe20007ffe0ff */
[----:B------:R-:W-:Y:S02]  /*2370*/  VIADD R12, R12, 0xffffffff ;  /* 0xffffffff0c0c7836 */ /* 0x000fe40000000000 */
[----:B------:R-:W-:Y:S01]  /*2380*/  VIADD R14, R14, 0xffffffff ;  /* 0xffffffff0e0e7836 */ /* 0x000fe20000000000 */
[----:B------:R0:W-:Y:S01]  /*2390*/  STL.128 [R16], R8 ;  /* 0x0000000810007387 */ /* 0x0001e20000100c00 */
[----:B------:R-:W-:Y:S02]  /*23a0*/  VIADD R15, R15, 0xffffffff ;  /* 0xffffffff0f0f7836 */ /* 0x000fe40000000000 */
[----:B------:R-:W-:-:S03]  /*23b0*/  VIADD R6, R6, 0x8 ;  /* 0x0000000806067836 */ /* 0x000fc60000000000 */
[----:B------:R0:W-:Y:S02]  /*23c0*/  STL.128 [R16+0x10], R12 ;  /* 0x0000100c10007387 */ /* 0x0001e40000100c00 */
[----:B------:R-:W-:-:S13]  /*23d0*/  ISETP.NE.AND P0, PT, R6, R5, PT ;  /* 0x000000050600720c */ /* 0x000fda0003f05270 */
[----:B------:R-:W-:Y:S05]  /*23e0*/  @P0 BRA `(.L_x_30) ;  /* 0xfffffffc004c0947 */ /* 0x000fea000383ffff */
[----:B0-----:R-:W-:-:S07]  /*23f0*/  IMAD.MOV.U32 R9, RZ, RZ, R5 ;  /* 0x000000ffff097224 */ /* 0x001fce00078e0005 */
.L_x_29:
[----:B------:R-:W-:-:S13]  /*2400*/  LOP3.LUT P0, RZ, R25, 0x7, RZ, 0xc0, !PT ;  /* 0x0000000719ff7812 */ /* 0x000fda000780c0ff */
[----:B------:R-:W-:Y:S05]  /*2410*/  @!P0 BRA `(.L_x_31) ;  /* 0x0000000000b88947 */ /* 0x000fea0003800000 */
[----:B------:R-:W-:Y:S01]  /*2420*/  LOP3.LUT P0, RZ, R17, 0x3, RZ, 0xc0, !PT ;  /* 0x0000000311ff7812 */ /* 0x000fe2000780c0ff */
[----:B------:R-:W-:-:S12]  /*2430*/  @!P1 BRA `(.L_x_32) ;  /* 0x00000000005c9947 */ /* 0x000fd80003800000 */
[----:B------:R-:W-:Y:S01]  /*2440*/  VIADD R6, R9, 0x1 ;  /* 0x0000000109067836 */ /* 0x000fe20000000000 */
[--C-:B------:R-:W-:Y:S01]  /*2450*/  SHF.R.U64 R14, R3, R9, R4.reuse ;  /* 0x00000009030e7219 */ /* 0x100fe20000001204 */
[C---:B------:R-:W-:Y:S02]  /*2460*/  VIADD R11, R9.reuse, 0x3 ;  /* 0x00000003090b7836 */ /* 0x040fe40000000000 */
[----:B------:R-:W-:Y:S01]  /*2470*/  VIADD R10, R9, 0x2 ;  /* 0x00000002090a7836 */ /* 0x000fe20000000000 */
[C-C-:B------:R-:W-:Y:S01]  /*2480*/  SHF.R.U64 R13, R3.reuse, R6, R4.reuse ;  /* 0x00000006030d7219 */ /* 0x140fe20000001204 */
[----:B------:R-:W-:Y:S01]  /*2490*/  IMAD.SHL.U32 R6, R14, 0x2, RZ ;  /* 0x000000020e067824 */ /* 0x000fe200078e00ff */
[----:B------:R-:W-:Y:S01]  /*24a0*/  SHF.R.U64 R11, R3, R11, R4 ;  /* 0x0000000b030b7219 */ /* 0x000fe20000001204 */
[----:B------:R-:W-:Y:S01]  /*24b0*/  IMAD R8, R9, 0x4, R24 ;  /* 0x0000000409087824 */ /* 0x000fe200078e0218 */
[----:B------:R-:W-:Y:S01]  /*24c0*/  SHF.R.U64 R12, R3, R10, R4 ;  /* 0x0000000a030c7219 */ /* 0x000fe20000001204 */
[----:B------:R-:W-:Y:S01]  /*24d0*/  IMAD.SHL.U32 R10, R13, 0x2, RZ ;  /* 0x000000020d0a7824 */ /* 0x000fe200078e00ff */
[----:B------:R-:W-:Y:S01]  /*24e0*/  LOP3.LUT R6, R6, 0x2, RZ, 0xc0, !PT ;  /* 0x0000000206067812 */ /* 0x000fe200078ec0ff */
[----:B------:R-:W-:-:S02]  /*24f0*/  IMAD.SHL.U32 R13, R11, 0x2, RZ ;  /* 0x000000020b0d7824 */ /* 0x000fc400078e00ff */
[----:B------:R-:W-:Y:S01]  /*2500*/  IMAD.SHL.U32 R12, R12, 0x2, RZ ;  /* 0x000000020c0c7824 */ /* 0x000fe200078e00ff */
[----:B------:R-:W-:Y:S01]  /*2510*/  LOP3.LUT R11, R10, 0x2, RZ, 0xc0, !PT ;  /* 0x000000020a0b7812 */ /* 0x000fe200078ec0ff */
[----:B------:R-:W-:Y:S01]  /*2520*/  VIADD R10, R6, 0xffffffff ;  /* 0xffffffff060a7836 */ /* 0x000fe20000000000 */
[----:B------:R-:W-:Y:S01]  /*2530*/  LOP3.LUT R13, R13, 0x2, RZ, 0xc0, !PT ;  /* 0x000000020d0d7812 */ /* 0x000fe200078ec0ff */
[----:B------:R-:W-:Y:S01]  /*2540*/  VIADD R9, R9, 0x4 ;  /* 0x0000000409097836 */ /* 0x000fe20000000000 */
[----:B------:R-:W-:Y:S01]  /*2550*/  LOP3.LUT R12, R12, 0x2, RZ, 0xc0, !PT ;  /* 0x000000020c0c7812 */ /* 0x000fe200078ec0ff */
[----:B------:R-:W-:Y:S02]  /*2560*/  VIADD R11, R11, 0xffffffff ;  /* 0xffffffff0b0b7836 */ /* 0x000fe40000000000 */
[----:B------:R-:W-:Y:S01]  /*2570*/  VIADD R13, R13, 0xffffffff ;  /* 0xffffffff0d0d7836 */ /* 0x000fe20000000000 */
[----:B------:R-:W-:Y:S02]  /*2580*/  IADD3 R12, PT, PT, R12, -0x1, RZ ;  /* 0xffffffff0c0c7810 */ /* 0x000fe40007ffe0ff */
[----:B------:R0:W-:Y:S04]  /*2590*/  STL.64 [R8], R10 ;  /* 0x0000000a08007387 */ /* 0x0001e80000100a00 */
[----:B------:R0:W-:Y:S02]  /*25a0*/  STL.64 [R8+0x8], R12 ;  /* 0x0000080c08007387 */ /* 0x0001e40000100a00 */
.L_x_32:
[----:B------:R-:W-:Y:S05]  /*25b0*/  @!P0 BRA `(.L_x_31) ;  /* 0x0000000000508947 */ /* 0x000fea0003800000 */
[----:B------:R-:W-:Y:S01]  /*25c0*/  LOP3.LUT P0, RZ, R18, 0x1, RZ, 0xc0, !PT ;  /* 0x0000000112ff7812 */ /* 0x000fe2000780c0ff */
[----:B------:R-:W-:-:S12]  /*25d0*/  @!P2 BRA `(.L_x_33) ;  /* 0x000000000030a947 */ /* 0x000fd80003800000 */
[----:B0-----:R-:W-:Y:S01]  /*25e0*/  VIADD R8, R9, 0x1 ;  /* 0x0000000109087836 */ /* 0x001fe20000000000 */
[----:B------:R-:W-:-:S04]  /*25f0*/  SHF.R.U64 R6, R3, R9, R4 ;  /* 0x0000000903067219 */ /* 0x000fc80000001204 */
[----:B------:R-:W-:Y:S01]  /*2600*/  SHF.R.U64 R8, R3, R8, R4 ;  /* 0x0000000803087219 */ /* 0x000fe20000001204 */
[----:B------:R-:W-:-:S04]  /*2610*/  IMAD.SHL.U32 R6, R6, 0x2, RZ ;  /* 0x0000000206067824 */ /* 0x000fc800078e00ff */
[----:B------:R-:W-:Y:S01]  /*2620*/  IMAD.SHL.U32 R8, R8, 0x2, RZ ;  /* 0x0000000208087824 */ /* 0x000fe200078e00ff */
[----:B------:R-:W-:-:S04]  /*2630*/  LOP3.LUT R6, R6, 0x2, RZ, 0xc0, !PT ;  /* 0x0000000206067812 */ /* 0x000fc800078ec0ff */
[----:B------:R-:W-:Y:S01]  /*2640*/  LOP3.LUT R11, R8, 0x2, RZ, 0xc0, !PT ;  /* 0x00000002080b7812 */ /* 0x000fe200078ec0ff */
[----:B------:R-:W-:Y:S02]  /*2650*/  IMAD R8, R9, 0x4, R24 ;  /* 0x0000000409087824 */ /* 0x000fe400078e0218 */
[----:B------:R-:W-:Y:S02]  /*2660*/  VIADD R10, R6, 0xffffffff ;  /* 0xffffffff060a7836 */ /* 0x000fe40000000000 */
[----:B------:R-:W-:Y:S02]  /*2670*/  VIADD R11, R11, 0xffffffff ;  /* 0xffffffff0b0b7836 */ /* 0x000fe40000000000 */
[----:B------:R-:W-:-:S03]  /*2680*/  VIADD R9, R9, 0x2 ;  /* 0x0000000209097836 */ /* 0x000fc60000000000 */
[----:B------:R1:W-:Y:S04]  /*2690*/  STL.64 [R8], R10 ;  /* 0x0000000a08007387 */ /* 0x0003e80000100a00 */
.L_x_33:
[----:B------:R-:W-:Y:S01]  /*26a0*/  @P0 SHF.R.U64 R6, R3, R9, R4 ;  /* 0x0000000903060219 */ /* 0x000fe20000001204 */
[----:B------:R-:W-:-:S04]  /*26b0*/  @P0 IMAD R9, R9, 0x4, R24 ;  /* 0x0000000409090824 */ /* 0x000fc800078e0218 */
[----:B------:R-:W-:-:S05]  /*26c0*/  @P0 IMAD.SHL.U32 R6, R6, 0x2, RZ ;  /* 0x0000000206060824 */ /* 0x000fca00078e00ff */
[----:B------:R-:W-:-:S05]  /*26d0*/  @P0 LOP3.LUT R6, R6, 0x2, RZ, 0xc0, !PT ;  /* 0x0000000206060812 */ /* 0x000fca00078ec0ff */
[----:B------:R-:W-:-:S05]  /*26e0*/  @P0 VIADD R6, R6, 0xffffffff ;  /* 0xffffffff06060836 */ /* 0x000fca0000000000 */
[----:B------:R2:W-:Y:S02]  /*26f0*/  @P0 STL [R9], R6 ;  /* 0x0000000609000387 */ /* 0x0005e40000100800 */
.L_x_31:
[----:B------:R-:W-:Y:S01]  /*2700*/  IADD3 R3, P0, PT, R3, 0x1, RZ ;  /* 0x0000000103037810 */ /* 0x000fe20007f1e0ff */
[----:B--2---:R-:W-:-:S04]  /*2710*/  IMAD.MOV.U32 R6, RZ, RZ, RZ ;  /* 0x000000ffff067224 */ /* 0x004fc800078e00ff */
[----:B------:R-:W-:Y:S01]  /*2720*/  IMAD.X R4, RZ, RZ, R4, P0 ;  /* 0x000000ffff047224 */ /* 0x000fe200000e0604 */
[----:B------:R-:W-:-:S04]  /*2730*/  ISETP.GT.U32.AND P0, PT, R3, R0, PT ;  /* 0x000000000300720c */ /* 0x000fc80003f04070 */
[----:B------:R-:W-:-:S13]  /*2740*/  ISETP.GT.U32.AND.EX P0, PT, R4, R2, PT, P0 ;  /* 0x000000020400720c */ /* 0x000fda0003f04100 */
[----:B------:R-:W-:Y:S05]  /*2750*/  @!P0 BRA `(.L_x_34) ;  /* 0xfffffff800648947 */ /* 0x000fea000383ffff */
[----:B------:R-:W-:Y:S05]  /*2760*/  BSYNC.RECONVERGENT B1 ;  /* 0x0000000000017941 */ /* 0x000fea0003800200 */
.L_x_28:
[----:B------:R-:W-:Y:S05]  /*2770*/  BRA `(.L_x_1) ;  /* 0x0000000c00247947 */ /* 0x000fea0003800000 */
.L_x_2:
[----:B------:R-:W-:-:S13]  /*2780*/  ISETP.GE.AND P0, PT, R8, 0x1, PT ;  /* 0x000000010800780c */ /* 0x000fda0003f06270 */
[----:B------:R-:W-:Y:S05]  /*2790*/  @!P0 BRA `(.L_x_1) ;  /* 0x0000000c001c8947 */ /* 0x000fea0003800000 */
[C---:B------:R-:W-:Y:S01]  /*27a0*/  LOP3.LUT R26, R8.reuse, 0xf, RZ, 0xc0, !PT ;  /* 0x0000000f081a7812 */ /* 0x040fe200078ec0ff */
[----:B------:R-:W-:Y:S01]  /*27b0*/  IMAD.MOV.U32 R6, RZ, RZ, RZ ;  /* 0x000000ffff067224 */ /* 0x000fe200078e00ff */
[C---:B------:R-:W-:Y:S02]  /*27c0*/  LOP3.LUT R25, R8.reuse, 0x7, RZ, 0xc0, !PT ;  /* 0x0000000708197812 */ /* 0x040fe400078ec0ff */
[----:B------:R-:W-:Y:S01]  /*27d0*/  IADD3 R27, PT, PT, R8, -0x1, RZ ;  /* 0xffffffff081b7810 */ /* 0x000fe20007ffe0ff */
[----:B------:R-:W-:Y:S01]  /*27e0*/  VIADD R30, R26, 0xffffffff ;  /* 0xffffffff1a1e7836 */ /* 0x000fe20000000000 */
[C---:B------:R-:W-:Y:S01]  /*27f0*/  LOP3.LUT R24, R8.reuse, 0x7ffffff0, RZ, 0xc0, !PT ;  /* 0x7ffffff008187812 */ /* 0x040fe200078ec0ff */
[----:B------:R-:W-:Y:S01]  /*2800*/  VIADD R29, R25, 0xffffffff ;  /* 0xffffffff191d7836 */ /* 0x000fe20000000000 */
[----:B------:R-:W-:-:S07]  /*2810*/  LOP3.LUT R28, R8, 0x3, RZ, 0xc0, !PT ;  /* 0x00000003081c7812 */ /* 0x000fce00078ec0ff */
.L_x_45:
[----:B------:R-:W-:Y:S01]  /*2820*/  ISETP.GE.U32.AND P0, PT, R27, 0xf, PT ;  /* 0x0000000f1b00780c */ /* 0x000fe20003f06070 */
[----:B------:R-:W-:-:S12]  /*2830*/  IMAD.MOV.U32 R18, RZ, RZ, RZ ;  /* 0x000000ffff127224 */ /* 0x000fd800078e00ff */
[----:B012-4-:R-:W-:Y:S05]  /*2840*/  @!P0 BRA `(.L_x_35) ;  /* 0x0000000000748947 */ /* 0x017fea0003800000 */
[----:B------:R-:W-:-:S07]  /*2850*/  IMAD.MOV.U32 R34, RZ, RZ, RZ ;  /* 0x000000ffff227224 */ /* 0x000fce00078e00ff */
.L_x_36:
[----:B0-----:R-:W0:Y:S01]  /*2860*/  LDC.64 R32, c[0x0][0x380] ;  /* 0x0000e000ff207b82 */ /* 0x001e220000000a00 */
        /* <DEDUP_REMOVED lines=18> */
[----:B------:R-:W-:-:S02]  /*2990*/  IMAD R31, R34, 0x4, R1 ;  /* 0x00000004221f7824 */ /* 0x000fc400078e0201 */
[----:B------:R-:W-:-:S05]  /*29a0*/  VIADD R34, R34, 0x10 ;  /* 0x0000001022227836 */ /* 0x000fca0000000000 */
[----:B------:R-:W-:Y:S01]  /*29b0*/  ISETP.NE.AND P1, PT, R34, R24, PT ;  /* 0x000000182200720c */ /* 0x000fe20003f25270 */
[----:B--2---:R0:W-:Y:S04]  /*29c0*/  STL.128 [R31], R8 ;  /* 0x000000081f007387 */ /* 0x0041e80000100c00 */
[----:B---3--:R0:W-:Y:S04]  /*29d0*/  STL.128 [R31+0x10], R12 ;  /* 0x0000100c1f007387 */ /* 0x0081e80000100c00 */
[----:B----4-:R0:W-:Y:S04]  /*29e0*/  STL.128 [R31+0x20], R16 ;  /* 0x000020101f007387 */ /* 0x0101e80000100c00 */
[----:B-----5:R0:W-:Y:S01]  /*29f0*/  STL.128 [R31+0x30], R20 ;  /* 0x000030141f007387 */ /* 0x0201e20000100c00 */
[----:B------:R-:W-:Y:S05]  /*2a00*/  @P1 BRA `(.L_x_36) ;  /* 0xfffffffc00941947 */ /* 0x000fea000383ffff */
[----:B0-----:R-:W-:-:S07]  /*2a10*/  IMAD.MOV.U32 R18, RZ, RZ, R24 ;  /* 0x000000ffff127224 */ /* 0x001fce00078e0018 */
.L_x_35:
[----:B------:R-:W-:-:S13]  /*2a20*/  ISETP.NE.AND P1, PT, R26, RZ, PT ;  /* 0x000000ff1a00720c */ /* 0x000fda0003f25270 */
[----:B------:R-:W-:Y:S05]  /*2a30*/  @!P1 BRA `(.L_x_37) ;  /* 0x0000000000b89947 */ /* 0x000fea0003800000 */
[----:B------:R-:W-:Y:S02]  /*2a40*/  ISETP.GE.U32.AND P2, PT, R30, 0x7, PT ;  /* 0x000000071e00780c */ /* 0x000fe40003f46070 */
[----:B------:R-:W-:-:S11]  /*2a50*/  ISETP.NE.AND P3, PT, R25, RZ, PT ;  /* 0x000000ff1900720c */ /* 0x000fd60003f65270 */
        /* <DEDUP_REMOVED lines=16> */
.L_x_38:
[----:B------:R-:W-:Y:S05]  /*2b60*/  @!P3 BRA `(.L_x_37) ;  /* 0x00000000006cb947 */ /* 0x000fea0003800000 */
[----:B------:R-:W-:Y:S02]  /*2b70*/  ISETP.GE.U32.AND P2, PT, R29, 0x3, PT ;  /* 0x000000031d00780c */ /* 0x000fe40003f46070 */
[----:B------:R-:W-:-:S11]  /*2b80*/  ISETP.NE.AND P3, PT, R28, RZ, PT ;  /* 0x000000ff1c00720c */ /* 0x000fd60003f65270 */
[----:B------:R-:W-:Y:S05]  /*2b90*/  @!P2 BRA `(.L_x_39) ;  /* 0x000000000028a947 */ /* 0x000fea0003800000 */
[----:B0-----:R-:W0:Y:S01]  /*2ba0*/  LDC.64 R12, c[0x0][0x380] ;  /* 0x0000e000ff0c7b82 */ /* 0x001e220000000a00 */
[----:B------:R-:W-:-:S04]  /*2bb0*/  IMAD.IADD R9, R5, 0x1, R18 ;  /* 0x0000000105097824 */ /* 0x000fc800078e0212 */
[----:B0-----:R-:W-:-:S05]  /*2bc0*/  IMAD.WIDE R12, R9, 0x4, R12 ;  /* 0x00000004090c7825 */ /* 0x001fca00078e020c */
[----:B------:R-:W2:Y:S04]  /*2bd0*/  LDG.E R8, desc[UR4][R12.64] ;  /* 0x000000040c087981 */ /* 0x000ea8000c1e1900 */
[----:B------:R-:W2:Y:S04]  /*2be0*/  LDG.E R9, desc[UR4][R12.64+0x4] ;  /* 0x000004040c097981 */ /* 0x000ea8000c1e1900 */
[----:B------:R-:W2:Y:S04]  /*2bf0*/  LDG.E R10, desc[UR4][R12.64+0x8] ;  /* 0x000008040c0a7981 */ /* 0x000ea8000c1e1900 */
[----:B------:R-:W2:Y:S01]  /*2c00*/  LDG.E R11, desc[UR4][R12.64+0xc] ;  /* 0x00000c040c0b7981 */ /* 0x000ea2000c1e1900 */
[C---:B------:R-:W-:Y:S01]  /*2c10*/  LEA R14, R18.reuse, R1, 0x2 ;  /* 0x00000001120e7211 */ /* 0x040fe200078e10ff */
[----:B------:R-:W-:-:S04]  /*2c20*/  VIADD R18, R18, 0x4 ;  /* 0x0000000412127836 */ /* 0x000fc80000000000 */
[----:B--2---:R1:W-:Y:S03]  /*2c30*/  STL.128 [R14], R8 ;  /* 0x000000080e007387 */ /* 0x0043e60000100c00 */
.L_x_39:
[----:B------:R-:W-:Y:S05]  /*2c40*/  @!P3 BRA `(.L_x_37) ;  /* 0x000000000034b947 */ /* 0x000fea0003800000 */
[----:B01----:R-:W0:Y:S01]  /*2c50*/  LDC.64 R8, c[0x0][0x380] ;  /* 0x0000e000ff087b82 */ /* 0x003e220000000a00 */
        /* <DEDUP_REMOVED lines=8> */
[----:B--2---:R-:W2:-:S12]  /*2ce0*/  LDG.E R10, desc[UR4][R8.64+0x4] ;  /* 0x00000404080a7981 */ /* 0x004e98000c1e1900 */
[----:B------:R-:W3:Y:S04]  /*2cf0*/  @P2 LDG.E R12, desc[UR4][R8.64+0x8] ;  /* 0x00000804080c2981 */ /* 0x000ee8000c1e1900 */
[----:B--2---:R4:W-:Y:S04]  /*2d00*/  STL [R11+0x4], R10 ;  /* 0x0000040a0b007387 */ /* 0x0049e80000100800 */
[----:B---3--:R4:W-:Y:S02]  /*2d10*/  @P2 STL [R11+0x8], R12 ;  /* 0x0000080c0b002387 */ /* 0x0089e40000100800 */
.L_x_37:
[----:B------:R-:W-:Y:S02]  /*2d20*/  IMAD.MOV.U32 R31, RZ, RZ, RZ ;  /* 0x000000ffff1f7224 */ /* 0x000fe400078e00ff */
[----:B------:R-:W-:Y:S01]  /*2d30*/  IMAD.MOV.U32 R16, RZ, RZ, RZ ;  /* 0x000000ffff107224 */ /* 0x000fe200078e00ff */
[----:B------:R-:W-:Y:S06]  /*2d40*/  @!P0 BRA `(.L_x_40) ;  /* 0x0000000000b48947 */ /* 0x000fec0003800000 */
[----:B------:R-:W-:Y:S02]  /*2d50*/  IMAD.MOV.U32 R31, RZ, RZ, RZ ;  /* 0x000000ffff1f7224 */ /* 0x000fe400078e00ff */
[----:B------:R-:W-:-:S07]  /*2d60*/  IMAD.MOV.U32 R32, RZ, RZ, RZ ;  /* 0x000000ffff207224 */ /* 0x000fce00078e00ff */
.L_x_41:
[----:B------:R-:W-:-:S05]  /*2d70*/  IMAD R33, R32, 0x4, R1 ;  /* 0x0000000420217824 */ /* 0x000fca00078e0201 */
[----:B012-4-:R-:W2:Y:S04]  /*2d80*/  LDL.128 R8, [R33] ;  /* 0x0000000021087983 */ /* 0x017ea80000100c00 */
[----:B------:R-:W3:Y:S04]  /*2d90*/  LDL.128 R12, [R33+0x10] ;  /* 0x00001000210c7983 */ /* 0x000ee80000100c00 */
[----:B------:R-:W4:Y:S04]  /*2da0*/  LDL.128 R16, [R33+0x20] ;  /* 0x0000200021107983 */ /* 0x000f280000100c00 */
[----:B------:R-:W5:Y:S01]  /*2db0*/  LDL.128 R20, [R33+0x30] ;  /* 0x0000300021147983 */ /* 0x000f620000100c00 */
[----:B------:R-:W-:-:S05]  /*2dc0*/  VIADD R32, R32, 0x10 ;  /* 0x0000001020207836 */ /* 0x000fca0000000000 */
[----:B------:R-:W-:Y:S02]  /*2dd0*/  ISETP.NE.AND P0, PT, R32, R24, PT ;  /* 0x000000182000720c */ /* 0x000fe40003f05270 */
[----:B--2---:R-:W-:Y:S02]  /*2de0*/  IABS R9, R9 ;  /* 0x0000000900097213 */ /* 0x004fe40000000000 */
[----:B------:R-:W-:Y:S02]  /*2df0*/  IABS R34, R8 ;  /* 0x0000000800227213 */ /* 0x000fe40000000000 */
[----:B---3--:R-:W-:Y:S01]  /*2e00*/  IABS R13, R13 ;  /* 0x0000000d000d7213 */ /* 0x008fe20000000000 */
[----:B------:R-:W-:Y:S01]  /*2e10*/  IMAD.MOV.U32 R8, RZ, RZ, R9 ;  /* 0x000000ffff087224 */ /* 0x000fe200078e0009 */
[----:B------:R-:W-:Y:S01]  /*2e20*/  IABS R12, R12 ;  /* 0x0000000c000c7213 */ /* 0x000fe20000000000 */
[----:B------:R-:W-:Y:S01]  /*2e30*/  IMAD.MOV.U32 R9, RZ, RZ, R34 ;  /* 0x000000ffff097224 */ /* 0x000fe200078e0022 */
[----:B------:R-:W-:-:S02]  /*2e40*/  IABS R15, R15 ;  /* 0x0000000f000f7213 */ /* 0x000fc40000000000 */
[----:B------:R-:W-:Y:S02]  /*2e50*/  IABS R14, R14 ;  /* 0x0000000e000e7213 */ /* 0x000fe40000000000 */
[----:B------:R-:W-:Y:S02]  /*2e60*/  IADD3 R31, PT, PT, R8, R9, R31 ;  /* 0x00000009081f7210 */ /* 0x000fe40007ffe01f */
[----:B------:R-:W-:Y:S02]  /*2e70*/  IABS R8, R11 ;  /* 0x0000000b00087213 */ /* 0x000fe40000000000 */
[----:B------:R-:W-:Y:S02]  /*2e80*/  IABS R9, R10 ;  /* 0x0000000a00097213 */ /* 0x000fe40000000000 */
[----:B----4-:R-:W-:Y:S02]  /*2e90*/  IABS R17, R17 ;  /* 0x0000001100117213 */ /* 0x010fe40000000000 */
[----:B------:R-:W-:Y:S01]  /*2ea0*/  IADD3 R31, PT, PT, R8, R9, R31 ;  /* 0x00000009081f7210 */ /* 0x000fe20007ffe01f */
[----:B------:R-:W-:Y:S01]  /*2eb0*/  IMAD.MOV.U32 R8, RZ, RZ, R13 ;  /* 0x000000ffff087224 */ /* 0x000fe200078e000d */
[----:B------:R-:W-:Y:S01]  /*2ec0*/  IABS R16, R16 ;  /* 0x0000001000107213 */ /* 0x000fe20000000000 */
[----:B------:R-:W-:Y:S01]  /*2ed0*/  IMAD.MOV.U32 R9, RZ, RZ, R12 ;  /* 0x000000ffff097224 */ /* 0x000fe200078e000c */
[----:B------:R-:W-:-:S02]  /*2ee0*/  IABS R19, R19 ;  /* 0x0000001300137213 */ /* 0x000fc40000000000 */
[----:B------:R-:W-:Y:S02]  /*2ef0*/  IABS R18, R18 ;  /* 0x0000001200127213 */ /* 0x000fe40000000000 */
[----:B------:R-:W-:Y:S01]  /*2f00*/  IADD3 R31, PT, PT, R8, R9, R31 ;  /* 0x00000009081f7210 */ /* 0x000fe20007ffe01f */
[----:B------:R-:W-:Y:S01]  /*2f10*/  IMAD.MOV.U32 R8, RZ, RZ, R15 ;  /* 0x000000ffff087224 */ /* 0x000fe200078e000f */
[----:B------:R-:W-:Y:S02]  /*2f20*/  MOV R9, R14 ;  /* 0x0000000e00097202 */ /* 0x000fe40000000f00 */
[----:B-----5:R-:W-:Y:S02]  /*2f30*/  IABS R10, R21 ;  /* 0x00000015000a7213 */ /* 0x020fe40000000000 */
[----:B------:R-:W-:Y:S01]  /*2f40*/  IADD3 R31, PT, PT, R8, R9, R31 ;  /* 0x00000009081f7210 */ /* 0x000fe20007ffe01f */
[----:B------:R-:W-:Y:S01]  /*2f50*/  IMAD.MOV.U32 R8, RZ, RZ, R17 ;  /* 0x000000ffff087224 */ /* 0x000fe200078e0011 */
[----:B------:R-:W-:Y:S01]  /*2f60*/  IABS R11, R20 ;  /* 0x00000014000b7213 */ /* 0x000fe20000000000 */
[----:B------:R-:W-:-:S05]  /*2f70*/  IMAD.MOV.U32 R9, RZ, RZ, R16 ;  /* 0x000000ffff097224 */ /* 0x000fca00078e0010 */
[----:B------:R-:W-:Y:S01]  /*2f80*/  IADD3 R31, PT, PT, R8, R9, R31 ;  /* 0x00000009081f7210 */ /* 0x000fe20007ffe01f */
[----:B------:R-:W-:Y:S02]  /*2f90*/  IMAD.MOV.U32 R8, RZ, RZ, R19 ;  /* 0x000000ffff087224 */ /* 0x000fe400078e0013 */
[----:B------:R-:W-:-:S05]  /*2fa0*/  IMAD.MOV.U32 R9, RZ, RZ, R18 ;  /* 0x000000ffff097224 */ /* 0x000fca00078e0012 */
[----:B------:R-:W-:Y:S02]  /*2fb0*/  IADD3 R31, PT, PT, R8, R9, R31 ;  /* 0x00000009081f7210 */ /* 0x000fe40007ffe01f */
[----:B------:R-:W-:Y:S02]  /*2fc0*/  IABS R8, R23 ;  /* 0x0000001700087213 */ /* 0x000fe40000000000 */
[----:B------:R-:W-:Y:S02]  /*2fd0*/  IABS R9, R22 ;  /* 0x0000001600097213 */ /* 0x000fe40000000000 */
[----:B------:R-:W-:-:S04]  /*2fe0*/  IADD3 R31, PT, PT, R10, R11, R31 ;  /* 0x0000000b0a1f7210 */ /* 0x000fc80007ffe01f */
[----:B------:R-:W-:Y:S01]  /*2ff0*/  IADD3 R31, PT, PT, R8, R9, R31 ;  /* 0x00000009081f7210 */ /* 0x000fe20007ffe01f */
[----:B------:R-:W-:Y:S06]  /*3000*/  @P0 BRA `(.L_x_41) ;  /* 0xfffffffc00580947 */ /* 0x000fec000383ffff */
[----:B------:R-:W-:-:S07]  /*3010*/  IMAD.MOV.U32 R16, RZ, RZ, R24 ;  /* 0x000000ffff107224 */ /* 0x000fce00078e0018 */
.L_x_40:
[----:B------:R-:W-:Y:S05]  /*3020*/  @!P1 BRA `(.L_x_42) ;  /* 0x0000000000e09947 */ /* 0x000fea0003800000 */
[----:B------:R-:W-:Y:S02]  /*3030*/  ISETP.GE.U32.AND P0, PT, R30, 0x7, PT ;  /* 0x000000071e00780c */ /* 0x000fe40003f06070 */
[----:B------:R-:W-:-:S11]  /*3040*/  ISETP.NE.AND P1, PT, R25, RZ, PT ;  /* 0x000000ff1900720c */ /* 0x000fd60003f25270 */
[----:B------:R-:W-:Y:S05]  /*3050*/  @!P0 BRA `(.L_x_43) ;  /* 0x0000000000588947 */ /* 0x000fea0003800000 */
[----:B------:R-:W-:-:S05]  /*3060*/  IMAD R17, R16, 0x4, R1 ;  /* 0x0000000410117824 */ /* 0x000fca00078e0201 */
[----:B012-4-:R-:W2:Y:S04]  /*3070*/  LDL.128 R8, [R17] ;  /* 0x0000000011087983 */ /* 0x017ea80000100c00 */
[----:B------:R-:W3:Y:S01]  /*3080*/  LDL.128 R12, [R17+0x10] ;  /* 0x00001000110c7983 */ /* 0x000ee20000100c00 */
[----:B------:R-:W-:Y:S02]  /*3090*/  IADD3 R16, PT, PT, R16, 0x8, RZ ;  /* 0x0000000810107810 */ /* 0x000fe40007ffe0ff */
        /* <DEDUP_REMOVED lines=10> */
[----:B------:R-:W-:Y:S01]  /*3140*/  IABS R11, R14 ;  /* 0x0000000e000b7213 */ /* 0x000fe20000000000 */
[----:B------:R-:W-:Y:S01]  /*3150*/  IMAD.MOV.U32 R9, RZ, RZ, R10 ;  /* 0x000000ffff097224 */ /* 0x000fe200078e000a */
[----:B------:R-:W-:-:S04]  /*3160*/  IABS R10, R15 ;  /* 0x0000000f000a7213 */ /* 0x000fc80000000000 */
[----:B------:R-:W-:Y:S01]  /*3170*/  IADD3 R31, PT, PT, R8, R9, R31 ;  /* 0x00000009081f7210 */ /* 0x000fe20007ffe01f */
[----:B------:R-:W-:Y:S02]  /*3180*/  IMAD.MOV.U32 R8, RZ, RZ, R13 ;  /* 0x000000ffff087224 */ /* 0x000fe400078e000d */
[----:B------:R-:W-:-:S05]  /*3190*/  IMAD.MOV.U32 R9, RZ, RZ, R12 ;  /* 0x000000ffff097224 */ /* 0x000fca00078e000c */
[----:B------:R-:W-:-:S04]  /*31a0*/  IADD3 R31, PT, PT, R8, R9, R31 ;  /* 0x00000009081f7210 */ /* 0x000fc80007ffe01f */
[----:B------:R-:W-:-:S07]  /*31b0*/  IADD3 R31, PT, PT, R10, R11, R31 ;  /* 0x0000000b0a1f7210 */ /* 0x000fce0007ffe01f */
.L_x_43:
[----:B------:R-:W-:Y:S05]  /*31c0*/  @!P1 BRA `(.L_x_42) ;  /* 0x0000000000789947 */ /* 0x000fea0003800000 */
[----:B------:R-:W-:Y:S02]  /*31d0*/  ISETP.GE.U32.AND P0, PT, R29, 0x3, PT ;  /* 0x000000031d00780c */ /* 0x000fe40003f06070 */
[----:B------:R-:W-:-:S11]  /*31e0*/  ISETP.NE.AND P1, PT, R28, RZ, PT ;  /* 0x000000ff1c00720c */ /* 0x000fd60003f25270 */
[----:B------:R-:W-:Y:S05]  /*31f0*/  @!P0 BRA `(.L_x_44) ;  /* 0x0000000000348947 */ /* 0x000fea0003800000 */
[----:B01----:R-:W-:-:S06]  /*3200*/  IMAD R8, R16, 0x4, R1 ;  /* 0x0000000410087824 */ /* 0x003fcc00078e0201 */
[----:B--2-4-:R-:W2:Y:S01]  /*3210*/  LDL.128 R8, [R8] ;  /* 0x0000000008087983 */ /* 0x014ea20000100c00 */
        /* <DEDUP_REMOVED lines=11> */
.L_x_44:
[----:B------:R-:W-:Y:S05]  /*32d0*/  @!P1 BRA `(.L_x_42) ;  /* 0x0000000000349947 */ /* 0x000fea0003800000 */
[----:B012-4-:R-:W-:-:S05]  /*32e0*/  IMAD R10, R16, 0x4, R1 ;  /* 0x00000004100a7824 */ /* 0x017fca00078e0201 */
[----:B------:R-:W2:Y:S01]  /*32f0*/  LDL.64 R8, [R10] ;  /* 0x000000000a087983 */ /* 0x000ea20000100a00 */
[----:B------:R-:W-:Y:S02]  /*3300*/  ISETP.NE.AND P0, PT, R28, 0x1, PT ;  /* 0x000000011c00780c */ /* 0x000fe40003f05270 */
[----:B--2---:R-:W-:-:S05]  /*3310*/  IABS R8, R8 ;  /* 0x0000000800087213 */ /* 0x004fca0000000000 */
[----:B------:R-:W-:-:S06]  /*3320*/  IMAD.IADD R31, R31, 0x1, R8 ;  /* 0x000000011f1f7824 */ /* 0x000fcc00078e0208 */
[----:B------:R-:W-:Y:S05]  /*3330*/  @!P0 BRA `(.L_x_42) ;  /* 0x00000000001c8947 */ /* 0x000fea0003800000 */
[----:B------:R-:W2:Y:S01]  /*3340*/  LDL R10, [R10+0x8] ;  /* 0x000008000a0a7983 */ /* 0x000ea20000100800 */
[----:B------:R-:W-:Y:S02]  /*3350*/  ISETP.NE.AND P0, PT, R28, 0x2, PT ;  /* 0x000000021c00780c */ /* 0x000fe40003f05270 */
[----:B------:R-:W-:-:S05]  /*3360*/  IABS R8, R9 ;  /* 0x0000000900087213 */ /* 0x000fca0000000000 */
[----:B------:R-:W-:-:S06]  /*3370*/  IMAD.IADD R31, R31, 0x1, R8 ;  /* 0x000000011f1f7824 */ /* 0x000fcc00078e0208 */
[----:B--2---:R-:W-:-:S05]  /*3380*/  @P0 IABS R9, R10 ;  /* 0x0000000a00090213 */ /* 0x004fca0000000000 */
[----:B------:R-:W-:-:S04]  /*3390*/  @P0 IMAD.MOV.U32 R8, RZ, RZ, R9 ;  /* 0x000000ffff080224 */ /* 0x000fc800078e0009 */
[----:B------:R-:W-:-:S07]  /*33a0*/  @P0 IMAD.IADD R31, R31, 0x1, R8 ;  /* 0x000000011f1f0824 */ /* 0x000fce00078e0208 */
.L_x_42:
[----:B------:R-:W-:Y:S02]  /*33b0*/  IADD3 R3, P0, PT, R3, 0x1, RZ ;  /* 0x0000000103037810 */ /* 0x000fe40007f1e0ff */
[----:B------:R-:W-:-:S03]  /*33c0*/  VIMNMX R6, PT, PT, R31, R6, !PT ;  /* 0x000000061f067248 */ /* 0x000fc60007fe0100 */
[----:B------:R-:W-:Y:S01]  /*33d0*/  IMAD.X R4, RZ, RZ, R4, P0 ;  /* 0x000000ffff047224 */ /* 0x000fe200000e0604 */
[----:B------:R-:W-:-:S04]  /*33e0*/  ISETP.GT.U32.AND P0, PT, R3, R0, PT ;  /* 0x000000000300720c */ /* 0x000fc80003f04070 */
[----:B------:R-:W-:-:S13]  /*33f0*/  ISETP.GT.U32.AND.EX P0, PT, R4, R2, PT, P0 ;  /* 0x000000020400720c */ /* 0x000fda0003f04100 */
[----:B------:R-:W-:Y:S05]  /*3400*/  @!P0 BRA `(.L_x_45) ;  /* 0xfffffff400048947 */ /* 0x000fea000383ffff */
.L_x_1:
[----:B------:R-:W-:Y:S05]  /*3410*/  BSYNC.RECONVERGENT B0 ;  /* 0x0000000000007941 */ /* 0x000fea0003800200 */
.L_x_0:
[----:B------:R-:W5:Y:S02]  /*3420*/  LDCU.64 UR6, c[0x0][0x398] ;  /* 0x00007300ff0677ac */ /* 0x000f640008000a00 */
[----:B-----5:R-:W-:-:S04]  /*3430*/  LEA R2, P0, R7, UR6, 0x2 ;  /* 0x0000000607027c11 */ /* 0x020fc8000f8010ff */
[----:B------:R-:W-:-:S05]  /*3440*/  LEA.HI.X R3, R7, UR7, RZ, 0x2, P0 ;  /* 0x0000000707037c11 */ /* 0x000fca00080f14ff */
[----:B------:R-:W-:Y:S01]  /*3450*/  STG.E desc[UR4][R2.64], R6 ;  /* 0x0000000602007986 */ /* 0x000fe2000c101904 */
[----:B------:R-:W-:Y:S05]  /*3460*/  EXIT ;  /* 0x000000000000794d */ /* 0x000fea0003800000 */
.L_x_46:
[----:B------:R-:W-:-:S00]  /*3470*/  BRA `(.L_x_46) ;  /* 0xfffffffc00fc7947 */ /* 0x000fc0000383ffff */
[----:B------:R-:W-:-:S00]  /*3480*/  NOP ;  /* 0x0000000000007918 */ /* 0x000fc00000000000 */
[----:B------:R-:W-:-:S00]  /*3490*/  NOP ;  /* 0x0000000000007918 */ /* 0x000fc00000000000 */
[----:B------:R-:W-:-:S00]  /*34a0*/  NOP ;  /* 0x0000000000007918 */ /* 0x000fc00000000000 */
[----:B------:R-:W-:-:S00]  /*34b0*/  NOP ;  /* 0x0000000000007918 */ /* 0x000fc00000000000 */
[----:B------:R-:W-:-:S00]  /*34c0*/  NOP ;  /* 0x0000000000007918 */ /* 0x000fc00000000000 */
[----:B------:R-:W-:-:S00]  /*34d0*/  NOP ;  /* 0x0000000000007918 */ /* 0x000fc00000000000 */
[----:B------:R-:W-:-:S00]  /*34e0*/  NOP ;  /* 0x0000000000007918 */ /* 0x000fc00000000000 */
[----:B------:R-:W-:-:S00]  /*34f0*/  NOP ;  /* 0x0000000000007918 */ /* 0x000fc00000000000 */
.L_x_47:


//--------------------- .nv.shared.reserved.0     --------------------------
	.section	.nv.shared.reserved.0,"aw",@nobits
	.weak		__nv_reservedSMEM_offset_0_alias
	.size		__nv_reservedSMEM_offset_0_alias, 0, 64
	.other		__nv_reservedSMEM_offset_0_alias,@"STO_CUDA_RESERVED_SHARED STV_DEFAULT"
__nv_reservedSMEM_offset_0_alias:
	.zero		0
	.zero		64


//--------------------- .nv.constant0._Z4funcPiyyS_S_ii --------------------------
	.section	.nv.constant0._Z4funcPiyyS_S_ii,"a",@progbits
	.sectionflags	@""
	.align	4
.nv.constant0._Z4funcPiyyS_S_ii:
	.zero		944


//--------------------- SYMBOLS --------------------------

	.type		.nv.reservedSmem.offset0,@object
	.size		.nv.reservedSmem.offset0,0x4
